def matmul_kernel(
    a_ptr,
    b_ptr,
    c_ptr,
    M,
    N,
    K,
    stride_am,
    stride_ak,
    stride_bk,
    stride_bn,
    stride_cm,
    stride_cn,
    BLOCK_M: tl.constexpr,
    BLOCK_N: tl.constexpr,
    BLOCK_K: tl.constexpr,
    GROUP_M: tl.constexpr,
):
    pid = tl.program_id(axis=0)
    num_pid_m = tl.cdiv(M, BLOCK_M)
    num_pid_n = tl.cdiv(N, BLOCK_N)
    num_pid_in_group = GROUP_M * num_pid_n
    group_id = pid // num_pid_in_group
    first_pid_m = group_id * GROUP_M
    group_size_m = min(num_pid_m - first_pid_m, GROUP_M)
    pid_m = first_pid_m + ((pid % num_pid_in_group) % group_size_m)
    pid_n = (pid % num_pid_in_group) // group_size_m

    offs_am = (pid_m * BLOCK_M + tl.arange(0, BLOCK_M)) % M
    offs_bn = (pid_n * BLOCK_N + tl.arange(0, BLOCK_N)) % N
    offs_k = tl.arange(0, BLOCK_K)
    a_ptrs = a_ptr + offs_am[:, None] * stride_am + offs_k[None, :] * stride_ak
    b_ptrs = b_ptr + offs_k[:, None] * stride_bk + offs_bn[None, :] * stride_bn

    acc = tl.zeros((BLOCK_M, BLOCK_N), dtype=tl.float32)
    for kk in range(0, tl.cdiv(K, BLOCK_K)):
        a = tl.load(a_ptrs, mask=offs_k[None, :] < K - kk * BLOCK_K, other=0.0)
        b = tl.load(b_ptrs, mask=offs_k[:, None] < K - kk * BLOCK_K, other=0.0)
        acc = tl.dot(a, b, acc)
        a_ptrs += BLOCK_K * stride_ak
        b_ptrs += BLOCK_K * stride_bk

    c = acc.to(c_ptr.dtype.element_ty)
    offs_cm = pid_m * BLOCK_M + tl.arange(0, BLOCK_M)
    offs_cn = pid_n * BLOCK_N + tl.arange(0, BLOCK_N)
    c_ptrs = c_ptr + offs_cm[:, None] * stride_cm + offs_cn[None, :] * stride_cn
    mask = (offs_cm[:, None] < M) & (offs_cn[None, :] < N)
    tl.store(c_ptrs, c, mask=mask)

# config = {"BLOCK_K": 128, "BLOCK_M": 128, "BLOCK_N": 64, "GROUP_M": 8, "arch": "sm_90", "dtype": "fp8e5m2", "num_ctas": 1, "num_stages": 3, "num_warps": 16}
# arch = sm_90


// ===== COMPILED SASS (sm_90a) =====

	.target	sm_90a

	.elftype	@"ET_EXEC"


//--------------------- .note.nv.tkinfo           --------------------------
	.section	.note.nv.tkinfo,"",@"SHT_NOTE"
	.sectionflags	@"SHF_NOTE_NV_TKINFO"
	.tkinfo
        /*0018*/ 	.word	0x00000002
        /*0030*/ 	.string	""
        /*0030*/ 	.string	"ptxas"
        /*0030*/ 	.string	"Cuda compilation tools, release 13.0, V13.0.88"
        /*0030*/ 	.string	"Build cuda_13.0.r13.0/compiler.36424714_0"
        /*0030*/ 	.string	"-v  -suppress-debug-info  -lineinfo  -arch sm_90a "



//--------------------- .note.nv.cuinfo           --------------------------
	.section	.note.nv.cuinfo,"",@"SHT_NOTE"
	.sectionflags	@"SHF_NOTE_NV_CUINFO"
        /*0018*/ 	.short	0x0002
        /*001a*/ 	.short	0x005a
        /*001c*/ 	.short	0x0082
	.zero		2


//--------------------- .nv.info                  --------------------------
	.section	.nv.info,"",@"SHT_CUDA_INFO"
	.align	4


	//----- nvinfo : EIATTR_REGCOUNT
	.align		4
        /*0000*/ 	.byte	0x04, 0x2f
        /*0002*/ 	.short	(.L_1 - .L_0)
	.align		4
.L_0:
        /*0004*/ 	.word	index@(matmul_kernel)
        /*0008*/ 	.word	0x00000080


	//----- nvinfo : EIATTR_FRAME_SIZE
	.align		4
.L_1:
        /*000c*/ 	.byte	0x04, 0x11
        /*000e*/ 	.short	(.L_3 - .L_2)
	.align		4
.L_2:
        /*0010*/ 	.word	index@(matmul_kernel)
        /*0014*/ 	.word	0x00000068


	//----- nvinfo : EIATTR_MIN_STACK_SIZE
	.align		4
.L_3:
        /*0018*/ 	.byte	0x04, 0x12
        /*001a*/ 	.short	(.L_5 - .L_4)
	.align		4
.L_4:
        /*001c*/ 	.word	index@(matmul_kernel)
        /*0020*/ 	.word	0x00000068
.L_5:


//--------------------- .nv.compat                --------------------------
	.section	.nv.compat,"",@"SHT_CUDA_COMPAT_INFO"
	.align	4
        /*0000*/ 	.byte	0x02, 0x09, 0x01, 0x00, 0x02, 0x02, 0x04, 0x00, 0x02, 0x05, 0x05, 0x00, 0x03, 0x07, 0x01, 0x01
        /*0010*/ 	.byte	0x02, 0x03, 0x00, 0x00, 0x02, 0x06, 0x01, 0x00, 0x04, 0x0b, 0x08, 0x00, 0x00, 0x00, 0x00, 0x00
        /*0020*/ 	.byte	0x00, 0x00, 0x00, 0x00


//--------------------- .nv.info.matmul_kernel    --------------------------
	.section	.nv.info.matmul_kernel,"",@"SHT_CUDA_INFO"
	.sectionflags	@""
	.align	4


	//----- nvinfo : EIATTR_CUDA_API_VERSION
	.align		4
        /*0000*/ 	.byte	0x04, 0x37
        /*0002*/ 	.short	(.L_7 - .L_6)
.L_6:
        /*0004*/ 	.word	0x00000082


	//----- nvinfo : EIATTR_KPARAM_INFO
	.align		4
.L_7:
        /*0008*/ 	.byte	0x04, 0x17
        /*000a*/ 	.short	(.L_9 - .L_8)
.L_8:
        /*000c*/ 	.word	0x00000000
        /*0010*/ 	.short	0x000d
        /*0012*/ 	.short	0x0048
        /*0014*/ 	.byte	0x00, 0xf4, 0x21, 0x00


	//----- nvinfo : EIATTR_KPARAM_INFO
	.align		4
.L_9:
        /*0018*/ 	.byte	0x04, 0x17
        /*001a*/ 	.short	(.L_11 - .L_10)
.L_10:
        /*001c*/ 	.word	0x00000000
        /*0020*/ 	.short	0x000c
        /*0022*/ 	.short	0x0040
        /*0024*/ 	.byte	0x00, 0xf4, 0x21, 0x00


	//----- nvinfo : EIATTR_KPARAM_INFO
	.align		4
.L_11:
        /*0028*/ 	.byte	0x04, 0x17
        /*002a*/ 	.short	(.L_13 - .L_12)
.L_12:
        /*002c*/ 	.word	0x00000000
        /*0030*/ 	.short	0x000b
        /*0032*/ 	.short	0x0038
        /*0034*/ 	.byte	0x00, 0xf0, 0x11, 0x00


	//----- nvinfo : EIATTR_KPARAM_INFO
	.align		4
.L_13:
        /*0038*/ 	.byte	0x04, 0x17
        /*003a*/ 	.short	(.L_15 - .L_14)
.L_14:
        /*003c*/ 	.word	0x00000000
        /*0040*/ 	.short	0x000a
        /*0042*/ 	.short	0x0034
        /*0044*/ 	.byte	0x00, 0xf0, 0x11, 0x00


	//----- nvinfo : EIATTR_KPARAM_INFO
	.align		4
.L_15:
        /*0048*/ 	.byte	0x04, 0x17
        /*004a*/ 	.short	(.L_17 - .L_16)
.L_16:
        /*004c*/ 	.word	0x00000000
        /*0050*/ 	.short	0x0009
        /*0052*/ 	.short	0x0030
        /*0054*/ 	.byte	0x00, 0xf0, 0x11, 0x00


	//----- nvinfo : EIATTR_KPARAM_INFO
	.align		4
.L_17:
        /*0058*/ 	.byte	0x04, 0x17
        /*005a*/ 	.short	(.L_19 - .L_18)
.L_18:
        /*005c*/ 	.word	0x00000000
        /*0060*/ 	.short	0x0008
        /*0062*/ 	.short	0x002c
        /*0064*/ 	.byte	0x00, 0xf0, 0x11, 0x00


	//----- nvinfo : EIATTR_KPARAM_INFO
	.align		4
.L_19:
        /*0068*/ 	.byte	0x04, 0x17
        /*006a*/ 	.short	(.L_21 - .L_20)
.L_20:
        /*006c*/ 	.word	0x00000000
        /*0070*/ 	.short	0x0007
        /*0072*/ 	.short	0x0028
        /*0074*/ 	.byte	0x00, 0xf0, 0x11, 0x00


	//----- nvinfo : EIATTR_KPARAM_INFO
	.align		4
.L_21:
        /*0078*/ 	.byte	0x04, 0x17
        /*007a*/ 	.short	(.L_23 - .L_22)
.L_22:
        /*007c*/ 	.word	0x00000000
        /*0080*/ 	.short	0x0006
        /*0082*/ 	.short	0x0024
        /*0084*/ 	.byte	0x00, 0xf0, 0x11, 0x00


	//----- nvinfo : EIATTR_KPARAM_INFO
	.align		4
.L_23:
        /*0088*/ 	.byte	0x04, 0x17
        /*008a*/ 	.short	(.L_25 - .L_24)
.L_24:
        /*008c*/ 	.word	0x00000000
        /*0090*/ 	.short	0x0005
        /*0092*/ 	.short	0x0020
        /*0094*/ 	.byte	0x00, 0xf0, 0x11, 0x00


	//----- nvinfo : EIATTR_KPARAM_INFO
	.align		4
.L_25:
        /*0098*/ 	.byte	0x04, 0x17
        /*009a*/ 	.short	(.L_27 - .L_26)
.L_26:
        /*009c*/ 	.word	0x00000000
        /*00a0*/ 	.short	0x0004
        /*00a2*/ 	.short	0x001c
        /*00a4*/ 	.byte	0x00, 0xf0, 0x11, 0x00


	//----- nvinfo : EIATTR_KPARAM_INFO
	.align		4
.L_27:
        /*00a8*/ 	.byte	0x04, 0x17
        /*00aa*/ 	.short	(.L_29 - .L_28)
.L_28:
        /*00ac*/ 	.word	0x00000000
        /*00b0*/ 	.short	0x0003
        /*00b2*/ 	.short	0x0018
        /*00b4*/ 	.byte	0x00, 0xf0, 0x11, 0x00


	//----- nvinfo : EIATTR_KPARAM_INFO
	.align		4
.L_29:
        /*00b8*/ 	.byte	0x04, 0x17
        /*00ba*/ 	.short	(.L_31 - .L_30)
.L_30:
        /*00bc*/ 	.word	0x00000000
        /*00c0*/ 	.short	0x0002
        /*00c2*/ 	.short	0x0010
        /*00c4*/ 	.byte	0x00, 0xf4, 0x21, 0x00


	//----- nvinfo : EIATTR_KPARAM_INFO
	.align		4
.L_31:
        /*00c8*/ 	.byte	0x04, 0x17
        /*00ca*/ 	.short	(.L_33 - .L_32)
.L_32:
        /*00cc*/ 	.word	0x00000000
        /*00d0*/ 	.short	0x0001
        /*00d2*/ 	.short	0x0008
        /*00d4*/ 	.byte	0x00, 0xf4, 0x21, 0x00


	//----- nvinfo : EIATTR_KPARAM_INFO
	.align		4
.L_33:
        /*00d8*/ 	.byte	0x04, 0x17
        /*00da*/ 	.short	(.L_35 - .L_34)
.L_34:
        /*00dc*/ 	.word	0x00000000
        /*00e0*/ 	.short	0x0000
        /*00e2*/ 	.short	0x0000
        /*00e4*/ 	.byte	0x00, 0xf4, 0x21, 0x00


	//----- nvinfo : EIATTR_SPARSE_MMA_MASK
	.align		4
.L_35:
        /*00e8*/ 	.byte	0x03, 0x50
        /*00ea*/ 	.short	0x0000


	//----- nvinfo : EIATTR_MAXREG_COUNT
	.align		4
        /*00ec*/ 	.byte	0x03, 0x1b
        /*00ee*/ 	.short	0x0080


	//----- nvinfo : EIATTR_NUM_BARRIERS
	.align		4
        /*00f0*/ 	.byte	0x02, 0x4c
        /*00f2*/ 	.byte	0x01
	.zero		1


	//----- nvinfo : EIATTR_ANNOTATIONS
	.align		4
        /*00f4*/ 	.byte	0x04, 0x55
        /*00f6*/ 	.short	(.L_37 - .L_36)


	//   ....[0]....
.L_36:
        /*00f8*/ 	.word	0x00000001
        /*00fc*/ 	.byte	0xf0, 0x05, 0x00, 0x00, 0x01, 0x00, 0x00, 0x00, 0x20, 0x06, 0x00, 0x00, 0x01, 0x00, 0x00, 0x00
        /* <DEDUP_REMOVED lines=25> */
        /*029c*/ 	.byte	0xa0, 0x41, 0x00, 0x00, 0x01, 0x00, 0x00, 0x00, 0xd0, 0x41, 0x00, 0x00


	//----- nvinfo : EIATTR_MERCURY_ISA_VERSION
	.align		4
.L_37:
        /*02a8*/ 	.byte	0x03, 0x5f
        /*02aa*/ 	.short	0x0101


	//----- nvinfo : EIATTR_EXIT_INSTR_OFFSETS
	.align		4
        /*02ac*/ 	.byte	0x04, 0x1c
        /*02ae*/ 	.short	(.L_39 - .L_38)


	//   ....[0]....
.L_38:
        /*02b0*/ 	.word	0x00004570


	//   ....[1]....
        /*02b4*/ 	.word	0x00004590


	//----- nvinfo : EIATTR_REQNTID
	.align		4
.L_39:
        /*02b8*/ 	.byte	0x04, 0x10
        /*02ba*/ 	.short	(.L_41 - .L_40)
.L_40:
        /*02bc*/ 	.word	0x00000200
        /*02c0*/ 	.word	0x00000001
        /*02c4*/ 	.word	0x00000001


	//----- nvinfo : EIATTR_CBANK_PARAM_SIZE
	.align		4
.L_41:
        /*02c8*/ 	.byte	0x03, 0x19
        /*02ca*/ 	.short	0x0050


	//----- nvinfo : EIATTR_PARAM_CBANK
	.align		4
        /*02cc*/ 	.byte	0x04, 0x0a
        /*02ce*/ 	.short	(.L_43 - .L_42)
	.align		4
.L_42:
        /*02d0*/ 	.word	index@(.nv.constant0.matmul_kernel)
        /*02d4*/ 	.short	0x0210
        /*02d6*/ 	.short	0x0050


	//----- nvinfo : EIATTR_SW_WAR
	.align		4
.L_43:
        /*02d8*/ 	.byte	0x04, 0x36
        /*02da*/ 	.short	(.L_45 - .L_44)
.L_44:
        /*02dc*/ 	.word	0x00000008
.L_45:


//--------------------- .nv.callgraph             --------------------------
	.section	.nv.callgraph,"",@"SHT_CUDA_CALLGRAPH"
	.align	4
	.sectionentsize	8
	.align		4
        /*0000*/ 	.word	0x00000000
	.align		4
        /*0004*/ 	.word	0xffffffff
	.align		4
        /*0008*/ 	.word	0x00000000
	.align		4
        /*000c*/ 	.word	0xfffffffe
	.align		4
        /*0010*/ 	.word	0x00000000
	.align		4
        /*0014*/ 	.word	0xfffffffd
	.align		4
        /*0018*/ 	.word	0x00000000
	.align		4
        /*001c*/ 	.word	0xfffffffc


//--------------------- .text.matmul_kernel       --------------------------
	.section	.text.matmul_kernel,"ax",@progbits
	.align	128
        .global         matmul_kernel
        .type           matmul_kernel,@function
        .size           matmul_kernel,(.L_x_3 - matmul_kernel)
        .other          matmul_kernel,@"STO_CUDA_ENTRY STV_DEFAULT"
matmul_kernel:
.text.matmul_kernel:
[----:B------:R-:W0:Y:S08]  /*0000*/  LDC R1, c[0x0][0x28] ;  /* 0x00000a00ff017b82 */ /* 0x000e300000000800 */
[----:B------:R-:W1:Y:S01]  /*0010*/  LDC.64 R8, c[0x0][0x228] ;  /* 0x00008a00ff087b82 */ /* 0x000e620000000a00 */
[----:B------:R-:W2:Y:S01]  /*0020*/  S2R R5, SR_CTAID.X ;  /* 0x0000000000057919 */ /* 0x000ea20000002500 */
[----:B0-----:R-:W-:Y:S01]  /*0030*/  VIADD R1, R1, 0xffffff98 ;  /* 0xffffff9801017836 */ /* 0x001fe20000000000 */
[----:B------:R-:W-:Y:S01]  /*0040*/  UMOV UR4, 0x400 ;  /* 0x0000040000047882 */ /* 0x000fe20000000000 */
[----:B------:R-:W-:Y:S01]  /*0050*/  ULDC.64 UR12, c[0x0][0x208] ;  /* 0x00008200000c7ab9 */ /* 0x000fe20000000a00 */
[----:B------:R-:W0:Y:S01]  /*0060*/  S2R R59, SR_TID.X ;  /* 0x00000000003b7919 */ /* 0x000e220000002100 */
[----:B------:R-:W-:-:S02]  /*0070*/  CS2R R24, SRZ ;  /* 0x0000000000187805 */ /* 0x000fc4000001ff00 */
[----:B------:R-:W-:Y:S01]  /*0080*/  CS2R R26, SRZ ;  /* 0x00000000001a7805 */ /* 0x000fe2000001ff00 */
[----:B------:R-:W3:Y:S01]  /*0090*/  LDC R58, c[0x0][0x230] ;  /* 0x00008c00ff3a7b82 */ /* 0x000ee20000000800 */
[----:B------:R-:W-:Y:S02]  /*00a0*/  CS2R R28, SRZ ;  /* 0x00000000001c7805 */ /* 0x000fe4000001ff00 */
[----:B------:R-:W-:Y:S02]  /*00b0*/  CS2R R30, SRZ ;  /* 0x00000000001e7805 */ /* 0x000fe4000001ff00 */
[----:B------:R-:W-:Y:S02]  /*00c0*/  CS2R R32, SRZ ;  /* 0x0000000000207805 */ /* 0x000fe4000001ff00 */
[----:B------:R-:W-:Y:S02]  /*00d0*/  CS2R R34, SRZ ;  /* 0x0000000000227805 */ /* 0x000fe4000001ff00 */
[----:B------:R-:W-:-:S02]  /*00e0*/  CS2R R36, SRZ ;  /* 0x0000000000247805 */ /* 0x000fc4000001ff00 */
[----:B------:R-:W-:Y:S01]  /*00f0*/  CS2R R38, SRZ ;  /* 0x0000000000267805 */ /* 0x000fe2000001ff00 */
[----:B------:R-:W4:Y:S01]  /*0100*/  S2UR UR8, SR_CgaCtaId ;  /* 0x00000000000879c3 */ /* 0x000f220000008800 */
[----:B-1----:R-:W-:-:S05]  /*0110*/  VIADD R0, R9, 0x3f ;  /* 0x0000003f09007836 */ /* 0x002fca0000000000 */
[----:B------:R-:W-:Y:S01]  /*0120*/  SHF.R.S32.HI R3, RZ, 0x1f, R0 ;  /* 0x0000001fff037819 */ /* 0x000fe20000011400 */
[----:B---3--:R-:W-:-:S03]  /*0130*/  VIADD R58, R58, 0x7f ;  /* 0x0000007f3a3a7836 */ /* 0x008fc60000000000 */
[----:B------:R-:W-:Y:S02]  /*0140*/  LEA.HI R3, R3, R0, RZ, 0x6 ;  /* 0x0000000003037211 */ /* 0x000fe400078f30ff */
[----:B--2---:R-:W-:Y:S02]  /*0150*/  IABS R10, R5 ;  /* 0x00000005000a7213 */ /* 0x004fe40000000000 */
[----:B------:R-:W-:Y:S02]  /*0160*/  SHF.R.S32.HI R3, RZ, 0x6, R3 ;  /* 0x00000006ff037819 */ /* 0x000fe40000011403 */
[----:B0-----:R-:W-:Y:S01]  /*0170*/  LOP3.LUT R96, R59, 0x7f, RZ, 0xc0, !PT ;  /* 0x0000007f3b607812 */ /* 0x001fe200078ec0ff */
[----:B----4-:R-:W-:Y:S02]  /*0180*/  ULEA UR8, UR8, UR4, 0x18 ;  /* 0x0000000408087291 */ /* 0x010fe4000f8ec03f */
[----:B------:R-:W-:-:S05]  /*0190*/  IMAD.SHL.U32 R4, R3, 0x8, RZ ;  /* 0x0000000803047824 */ /* 0x000fca00078e00ff */
[-C--:B------:R-:W-:Y:S02]  /*01a0*/  IABS R7, R4.reuse ;  /* 0x0000000400077213 */ /* 0x080fe40000000000 */
[----:B------:R-:W-:Y:S02]  /*01b0*/  IABS R12, R4 ;  /* 0x00000004000c7213 */ /* 0x000fe40000000000 */
[----:B------:R-:W0:Y:S08]  /*01c0*/  I2F.RP R0, R7 ;  /* 0x0000000700007306 */ /* 0x000e300000209400 */
[----:B0-----:R-:W0:Y:S02]  /*01d0*/  MUFU.RCP R0, R0 ;  /* 0x0000000000007308 */ /* 0x001e240000001000 */
[----:B0-----:R-:W-:-:S02]  /*01e0*/  VIADD R2, R0, 0xffffffe ;  /* 0x0ffffffe00027836 */ /* 0x001fc40000000000 */
[----:B------:R-:W-:-:S04]  /*01f0*/  IMAD.MOV R0, RZ, RZ, -R12 ;  /* 0x000000ffff007224 */ /* 0x000fc800078e0a0c */
[----:B------:R0:W1:Y:S02]  /*0200*/  F2I.FTZ.U32.TRUNC.NTZ R3, R2 ;  /* 0x0000000200037305 */ /* 0x000064000021f000 */
[----:B0-----:R-:W-:Y:S02]  /*0210*/  IMAD.MOV.U32 R2, RZ, RZ, RZ ;  /* 0x000000ffff027224 */ /* 0x001fe400078e00ff */
[----:B-1----:R-:W-:-:S04]  /*0220*/  IMAD.MOV R6, RZ, RZ, -R3 ;  /* 0x000000ffff067224 */ /* 0x002fc800078e0a03 */
[----:B------:R-:W-:Y:S02]  /*0230*/  IMAD R11, R6, R7, RZ ;  /* 0x00000007060b7224 */ /* 0x000fe400078e02ff */
[----:B------:R-:W-:Y:S02]  /*0240*/  IMAD.MOV.U32 R6, RZ, RZ, R10 ;  /* 0x000000ffff067224 */ /* 0x000fe400078e000a */
[----:B------:R-:W-:-:S06]  /*0250*/  IMAD.HI.U32 R3, R3, R11, R2 ;  /* 0x0000000b03037227 */ /* 0x000fcc00078e0002 */
[----:B------:R-:W-:-:S04]  /*0260*/  IMAD.HI.U32 R3, R3, R6, RZ ;  /* 0x0000000603037227 */ /* 0x000fc800078e00ff */
[----:B------:R-:W-:-:S05]  /*0270*/  IMAD R0, R3, R0, R6 ;  /* 0x0000000003007224 */ /* 0x000fca00078e0206 */
[----:B------:R-:W-:-:S13]  /*0280*/  ISETP.GT.U32.AND P1, PT, R7, R0, PT ;  /* 0x000000000700720c */ /* 0x000fda0003f24070 */
[----:B------:R-:W-:Y:S02]  /*0290*/  @!P1 IMAD.IADD R0, R0, 0x1, -R7 ;  /* 0x0000000100009824 */ /* 0x000fe400078e0a07 */
[----:B------:R-:W-:Y:S01]  /*02a0*/  @!P1 VIADD R3, R3, 0x1 ;  /* 0x0000000103039836 */ /* 0x000fe20000000000 */
[----:B------:R-:W-:Y:S02]  /*02b0*/  ISETP.NE.AND P1, PT, R4, RZ, PT ;  /* 0x000000ff0400720c */ /* 0x000fe40003f25270 */
[----:B------:R-:W-:Y:S02]  /*02c0*/  ISETP.GE.U32.AND P0, PT, R0, R7, PT ;  /* 0x000000070000720c */ /* 0x000fe40003f06070 */
[----:B------:R-:W-:-:S04]  /*02d0*/  LOP3.LUT R0, R5, R4, RZ, 0x3c, !PT ;  /* 0x0000000405007212 */ /* 0x000fc800078e3cff */
[----:B------:R-:W-:Y:S01]  /*02e0*/  ISETP.GE.AND P2, PT, R0, RZ, PT ;  /* 0x000000ff0000720c */ /* 0x000fe20003f46270 */
[----:B------:R-:W-:-:S06]  /*02f0*/  VIADD R0, R8, 0x7f ;  /* 0x0000007f08007836 */ /* 0x000fcc0000000000 */
[----:B------:R-:W-:-:S04]  /*0300*/  @P0 VIADD R3, R3, 0x1 ;  /* 0x0000000103030836 */ /* 0x000fc80000000000 */
[----:B------:R-:W-:Y:S01]  /*0310*/  IMAD.MOV.U32 R2, RZ, RZ, R3 ;  /* 0x000000ffff027224 */ /* 0x000fe200078e0003 */
[----:B------:R-:W-:-:S03]  /*0320*/  SHF.R.S32.HI R3, RZ, 0x1f, R0 ;  /* 0x0000001fff037819 */ /* 0x000fc60000011400 */
[----:B------:R-:W-:Y:S01]  /*0330*/  @!P2 IMAD.MOV R2, RZ, RZ, -R2 ;  /* 0x000000ffff02a224 */ /* 0x000fe200078e0a02 */
[----:B------:R-:W-:Y:S02]  /*0340*/  @!P1 LOP3.LUT R2, RZ, R4, RZ, 0x33, !PT ;  /* 0x00000004ff029212 */ /* 0x000fe400078e33ff */
[----:B------:R-:W-:-:S03]  /*0350*/  LEA.HI R3, R3, R0, RZ, 0x7 ;  /* 0x0000000003037211 */ /* 0x000fc600078f38ff */
[----:B------:R-:W-:Y:S02]  /*0360*/  IMAD.SHL.U32 R6, R2, 0x8, RZ ;  /* 0x0000000802067824 */ /* 0x000fe400078e00ff */
[----:B------:R-:W-:-:S03]  /*0370*/  IMAD.MOV R2, RZ, RZ, -R2 ;  /* 0x000000ffff027224 */ /* 0x000fc600078e0a02 */
[----:B------:R-:W-:Y:S01]  /*0380*/  LEA.HI.SX32 R3, R3, -R6, 0x19 ;  /* 0x8000000603037211 */ /* 0x000fe200078fcaff */
[----:B------:R-:W-:-:S03]  /*0390*/  IMAD R4, R4, R2, R5 ;  /* 0x0000000204047224 */ /* 0x000fc600078e0205 */
[----:B------:R-:W-:Y:S02]  /*03a0*/  VIMNMX R13, R3, 0x8, PT ;  /* 0x00000008030d7848 */ /* 0x000fe40003fe0100 */
[----:B------:R-:W-:Y:S02]  /*03b0*/  IABS R11, R4 ;  /* 0x00000004000b7213 */ /* 0x000fe40000000000 */
[----:B------:R-:W-:-:S04]  /*03c0*/  IABS R7, R13 ;  /* 0x0000000d00077213 */ /* 0x000fc80000000000 */
[----:B------:R-:W0:Y:S08]  /*03d0*/  I2F.RP R0, R7 ;  /* 0x0000000700007306 */ /* 0x000e300000209400 */
[----:B0-----:R-:W0:Y:S02]  /*03e0*/  MUFU.RCP R0, R0 ;  /* 0x0000000000007308 */ /* 0x001e240000001000 */
[----:B0-----:R-:W-:-:S06]  /*03f0*/  VIADD R3, R0, 0xffffffe ;  /* 0x0ffffffe00037836 */ /* 0x001fcc0000000000 */
[----:B------:R-:W0:Y:S02]  /*0400*/  F2I.FTZ.U32.TRUNC.NTZ R3, R3 ;  /* 0x0000000300037305 */ /* 0x000e24000021f000 */
[----:B0-----:R-:W-:-:S04]  /*0410*/  IMAD.MOV R10, RZ, RZ, -R3 ;  /* 0x000000ffff0a7224 */ /* 0x001fc800078e0a03 */
[----:B------:R-:W-:Y:S01]  /*0420*/  IMAD.MOV.U32 R2, RZ, RZ, R10 ;  /* 0x000000ffff027224 */ /* 0x000fe200078e000a */
[----:B------:R-:W-:-:S03]  /*0430*/  IABS R10, R13 ;  /* 0x0000000d000a7213 */ /* 0x000fc60000000000 */
[----:B------:R-:W-:Y:S02]  /*0440*/  IMAD R5, R2, R7, RZ ;  /* 0x0000000702057224 */ /* 0x000fe400078e02ff */
[----:B------:R-:W-:Y:S02]  /*0450*/  IMAD.MOV.U32 R2, RZ, RZ, RZ ;  /* 0x000000ffff027224 */ /* 0x000fe400078e00ff */
[----:B------:R-:W-:Y:S02]  /*0460*/  IMAD.MOV R0, RZ, RZ, -R10 ;  /* 0x000000ffff007224 */ /* 0x000fe400078e0a0a */
        /* <DEDUP_REMOVED lines=9> */
[----:B------:R-:W-:-:S07]  /*0500*/  ISETP.GE.AND P2, PT, R0, RZ, PT ;  /* 0x000000ff0000720c */ /* 0x000fce0003f46270 */
[----:B------:R-:W-:Y:S01]  /*0510*/  @P0 VIADD R2, R2, 0x1 ;  /* 0x0000000102020836 */ /* 0x000fe20000000000 */
[----:B------:R-:W-:-:S05]  /*0520*/  ISETP.GE.AND P0, PT, R58, 0x80, PT ;  /* 0x000000803a00780c */ /* 0x000fca0003f06270 */
[----:B------:R-:W-:Y:S01]  /*0530*/  @!P2 IMAD.MOV R2, RZ, RZ, -R2 ;  /* 0x000000ffff02a224 */ /* 0x000fe200078e0a02 */
[----:B------:R-:W-:-:S05]  /*0540*/  @!P1 LOP3.LUT R2, RZ, R13, RZ, 0x33, !PT ;  /* 0x0000000dff029212 */ /* 0x000fca00078e33ff */
[----:B------:R-:W-:Y:S02]  /*0550*/  IMAD.MOV R0, RZ, RZ, -R2 ;  /* 0x000000ffff007224 */ /* 0x000fe400078e0a02 */
[----:B------:R-:W-:Y:S02]  /*0560*/  IMAD.SHL.U32 R5, R2, 0x40, RZ ;  /* 0x0000004002057824 */ /* 0x000fe400078e00ff */
[----:B------:R-:W-:-:S04]  /*0570*/  IMAD R0, R13, R0, R4 ;  /* 0x000000000d007224 */ /* 0x000fc800078e0204 */
[----:B------:R-:W-:Y:S01]  /*0580*/  IMAD.IADD R3, R6, 0x1, R0 ;  /* 0x0000000106037824 */ /* 0x000fe200078e0200 */
[----:B------:R-:W-:-:S03]  /*0590*/  SHF.R.U32.HI R0, RZ, 0x7, R59 ;  /* 0x00000007ff007819 */ /* 0x000fc6000001163b */
[----:B------:R-:W-:Y:S01]  /*05a0*/  IMAD R18, R3, 0x80, R96 ;  /* 0x0000008003127824 */ /* 0x000fe200078e0260 */
[----:B------:R-:W-:-:S04]  /*05b0*/  SGXT.U32 R0, R0, 0x2 ;  /* 0x000000020000781a */ /* 0x000fc80000000000 */
[C---:B------:R-:W-:Y:S02]  /*05c0*/  LOP3.LUT R20, R5.reuse, R0, RZ, 0xfc, !PT ;  /* 0x0000000005147212 */ /* 0x040fe400078efcff */
[C-C-:B------:R-:W-:Y:S02]  /*05d0*/  LOP3.LUT R22, R5.reuse, 0x4, R0.reuse, 0xfe, !PT ;  /* 0x0000000405167812 */ /* 0x140fe400078efe00 */
[C-C-:B------:R-:W-:Y:S01]  /*05e0*/  LOP3.LUT R40, R5.reuse, 0x8, R0.reuse, 0xfe, !PT ;  /* 0x0000000805287812 */ /* 0x140fe200078efe00 */
[----:B------:R0:W-:Y:S01]  /*05f0*/  STL [R1+0x5c], R20 ;  /* 0x00005c1401007387 */ /* 0x0001e20000100800 */
[C-C-:B------:R-:W-:Y:S02]  /*0600*/  LOP3.LUT R41, R5.reuse, 0xc, R0.reuse, 0xfe, !PT ;  /* 0x0000000c05297812 */ /* 0x140fe400078efe00 */
[C-C-:B------:R-:W-:Y:S01]  /*0610*/  LOP3.LUT R42, R5.reuse, 0x10, R0.reuse, 0xfe, !PT ;  /* 0x00000010052a7812 */ /* 0x140fe200078efe00 */
[----:B------:R0:W-:Y:S01]  /*0620*/  STL [R1+0x58], R22 ;  /* 0x0000581601007387 */ /* 0x0001e20000100800 */
[----:B------:R-:W-:-:S02]  /*0630*/  LOP3.LUT R43, R5, 0x14, R0, 0xfe, !PT ;  /* 0x00000014052b7812 */ /* 0x000fc400078efe00 */
[C-C-:B------:R-:W-:Y:S01]  /*0640*/  LOP3.LUT R44, R5.reuse, 0x18, R0.reuse, 0xfe, !PT ;  /* 0x00000018052c7812 */ /* 0x140fe200078efe00 */
[----:B------:R0:W-:Y:S01]  /*0650*/  STL [R1+0x54], R40 ;  /* 0x0000542801007387 */ /* 0x0001e20000100800 */
        /* <DEDUP_REMOVED lines=12> */
[----:B------:R-:W-:-:S03]  /*0720*/  LOP3.LUT R53, R5, 0x3c, R0, 0xfe, !PT ;  /* 0x0000003c05357812 */ /* 0x000fc600078efe00 */
[----:B------:R0:W-:Y:S04]  /*0730*/  STL [R1+0x40], R45 ;  /* 0x0000402d01007387 */ /* 0x0001e80000100800 */
        /* <DEDUP_REMOVED lines=8> */
[----:B------:R0:W-:Y:S01]  /*07c0*/  STL [R1+0x60], R18 ;  /* 0x0000601201007387 */ /* 0x0001e20000100800 */
[----:B------:R-:W-:Y:S05]  /*07d0*/  @!P0 BRA `(.L_x_0) ;  /* 0x0000003000588947 */ /* 0x000fea0003800000 */
[----:B------:R-:W-:Y:S01]  /*07e0*/  IABS R2, R9 ;  /* 0x0000000900027213 */ /* 0x000fe20000000000 */
[----:B------:R-:W-:Y:S01]  /*07f0*/  ULDC UR4, c[0x0][0x240] ;  /* 0x0000900000047ab9 */ /* 0x000fe20000000800 */
[----:B------:R-:W-:Y:S01]  /*0800*/  IABS R3, R8 ;  /* 0x0000000800037213 */ /* 0x000fe20000000000 */
[----:B------:R-:W-:Y:S01]  /*0810*/  ULDC.64 UR10, c[0x0][0x218] ;  /* 0x00008600000a7ab9 */ /* 0x000fe20000000a00 */
[----:B------:R-:W1:Y:S01]  /*0820*/  I2F.RP R10, R2 ;  /* 0x00000002000a7306 */ /* 0x000e620000209400 */
[----:B------:R-:W-:Y:S01]  /*0830*/  IABS R14, R51 ;  /* 0x00000033000e7213 */ /* 0x000fe20000000000 */
[----:B------:R-:W-:Y:S01]  /*0840*/  ULDC UR5, c[0x0][0x234] ;  /* 0x00008d0000057ab9 */ /* 0x000fe20000000800 */
[----:B------:R-:W-:Y:S01]  /*0850*/  IABS R17, R49 ;  /* 0x0000003100117213 */ /* 0x000fe20000000000 */
[----:B------:R-:W-:Y:S01]  /*0860*/  ULDC.64 UR6, c[0x0][0x210] ;  /* 0x0000840000067ab9 */ /* 0x000fe20000000a00 */
[----:B------:R-:W-:Y:S01]  /*0870*/  IABS R21, R47 ;  /* 0x0000002f00157213 */ /* 0x000fe20000000000 */
[----:B------:R-:W-:Y:S01]  /*0880*/  UIADD3 UR15, UR8, 0x4000, URZ ;  /* 0x00004000080f7890 */ /* 0x000fe2000fffe03f */
[----:B------:R-:W-:Y:S01]  /*0890*/  IABS R23, R46 ;  /* 0x0000002e00177213 */ /* 0x000fe20000000000 */
[----:B------:R-:W2:Y:S01]  /*08a0*/  I2F.RP R11, R3 ;  /* 0x00000003000b7306 */ /* 0x000ea20000209400 */
[----:B------:R-:W-:-:S02]  /*08b0*/  IABS R25, R45 ;  /* 0x0000002d00197213 */ /* 0x000fc40000000000 */
[----:B------:R-:W-:Y:S02]  /*08c0*/  IABS R27, R44 ;  /* 0x0000002c001b7213 */ /* 0x000fe40000000000 */
[----:B------:R-:W-:Y:S02]  /*08d0*/  IABS R39, R20 ;  /* 0x0000001400277213 */ /* 0x000fe40000000000 */
[----:B------:R-:W-:Y:S01]  /*08e0*/  IABS R19, R48 ;  /* 0x0000003000137213 */ /* 0x000fe20000000000 */
[----:B-1----:R-:W1:Y:S01]  /*08f0*/  MUFU.RCP R10, R10 ;  /* 0x0000000a000a7308 */ /* 0x002e620000001000 */
[----:B------:R-:W-:Y:S02]  /*0900*/  IABS R31, R42 ;  /* 0x0000002a001f7213 */ /* 0x000fe40000000000 */
[----:B------:R-:W-:Y:S02]  /*0910*/  IABS R29, R43 ;  /* 0x0000002b001d7213 */ /* 0x000fe40000000000 */
[----:B------:R-:W-:-:S02]  /*0920*/  IABS R33, R41 ;  /* 0x0000002900217213 */ /* 0x000fc40000000000 */
[----:B------:R-:W-:Y:S01]  /*0930*/  IABS R35, R40 ;  /* 0x0000002800237213 */ /* 0x000fe20000000000 */
[----:B--2---:R-:W2:Y:S01]  /*0940*/  MUFU.RCP R11, R11 ;  /* 0x0000000b000b7308 */ /* 0x004ea20000001000 */
[----:B------:R-:W-:Y:S02]  /*0950*/  IABS R37, R22 ;  /* 0x0000001600257213 */ /* 0x000fe40000000000 */
[C---:B------:R-:W-:Y:S02]  /*0960*/  LOP3.LUT R86, R0.reuse, 0x7c, RZ, 0xfc, !PT ;  /* 0x0000007c00567812 */ /* 0x040fe400078efcff */
[C---:B------:R-:W-:Y:S02]  /*0970*/  LOP3.LUT R84, R0.reuse, 0x78, RZ, 0xfc, !PT ;  /* 0x0000007800547812 */ /* 0x040fe400078efcff */
[----:B------:R-:W-:Y:S01]  /*0980*/  LOP3.LUT R82, R0, 0x74, RZ, 0xfc, !PT ;  /* 0x0000007400527812 */ /* 0x000fe200078efcff */
[----:B-1----:R-:W-:Y:S01]  /*0990*/  VIADD R4, R10, 0xffffffe ;  /* 0x0ffffffe0a047836 */ /* 0x002fe20000000000 */
[----:B------:R-:W-:-:S02]  /*09a0*/  LOP3.LUT R80, R0, 0x70, RZ, 0xfc, !PT ;  /* 0x0000007000507812 */ /* 0x000fc400078efcff */
[C---:B------:R-:W-:Y:S01]  /*09b0*/  LOP3.LUT R78, R0.reuse, 0x6c, RZ, 0xfc, !PT ;  /* 0x0000006c004e7812 */ /* 0x040fe200078efcff */
[----:B------:R1:W3:Y:S01]  /*09c0*/  F2I.FTZ.U32.TRUNC.NTZ R5, R4 ;  /* 0x0000000400057305 */ /* 0x0002e2000021f000 */
[C---:B------:R-:W-:Y:S02]  /*09d0*/  LOP3.LUT R76, R0.reuse, 0x68, RZ, 0xfc, !PT ;  /* 0x00000068004c7812 */ /* 0x040fe400078efcff */
[C---:B------:R-:W-:Y:S01]  /*09e0*/  LOP3.LUT R74, R0.reuse, 0x64, RZ, 0xfc, !PT ;  /* 0x00000064004a7812 */ /* 0x040fe200078efcff */
[----:B--2---:R-:W-:Y:S01]  /*09f0*/  VIADD R6, R11, 0xffffffe ;  /* 0x0ffffffe0b067836 */ /* 0x004fe20000000000 */
[----:B------:R-:W-:Y:S02]  /*0a00*/  IABS R11, R53 ;  /* 0x00000035000b7213 */ /* 0x000fe40000000000 */
[C---:B------:R-:W-:Y:S01]  /*0a10*/  LOP3.LUT R72, R0.reuse, 0x60, RZ, 0xfc, !PT ;  /* 0x0000006000487812 */ /* 0x040fe200078efcff */
[----:B------:R2:W4:Y:S01]  /*0a20*/  F2I.FTZ.U32.TRUNC.NTZ R7, R6 ;  /* 0x0000000600077305 */ /* 0x000522000021f000 */
[----:B-1----:R-:W-:Y:S01]  /*0a30*/  IMAD.MOV.U32 R4, RZ, RZ, RZ ;  /* 0x000000ffff047224 */ /* 0x002fe200078e00ff */
[----:B------:R-:W-:-:S02]  /*0a40*/  LOP3.LUT R60, R0, 0x1c, RZ, 0xfc, !PT ;  /* 0x0000001c003c7812 */ /* 0x000fc400078efcff */
[C---:B------:R-:W-:Y:S02]  /*0a50*/  LOP3.LUT R70, R0.reuse, 0x5c, RZ, 0xfc, !PT ;  /* 0x0000005c00467812 */ /* 0x040fe400078efcff */
[C---:B------:R-:W-:Y:S01]  /*0a60*/  LOP3.LUT R124, R0.reuse, 0x58, RZ, 0xfc, !PT ;  /* 0x00000058007c7812 */ /* 0x040fe200078efcff */
[--C-:B---3--:R-:W-:Y:S01]  /*0a70*/  IMAD.MOV R13, RZ, RZ, -R5.reuse ;  /* 0x000000ffff0d7224 */ /* 0x108fe200078e0a05 */
[C---:B------:R-:W-:Y:S01]  /*0a80*/  LOP3.LUT R68, R0.reuse, 0x54, RZ, 0xfc, !PT ;  /* 0x0000005400447812 */ /* 0x040fe200078efcff */
[----:B--2---:R-:W-:Y:S01]  /*0a90*/  IMAD.MOV.U32 R6, RZ, RZ, RZ ;  /* 0x000000ffff067224 */ /* 0x004fe200078e00ff */
[C---:B------:R-:W-:Y:S01]  /*0aa0*/  LOP3.LUT R122, R0.reuse, 0x50, RZ, 0xfc, !PT ;  /* 0x00000050007a7812 */ /* 0x040fe200078efcff */
[----:B------:R-:W-:Y:S01]  /*0ab0*/  IMAD R13, R13, R2, RZ ;  /* 0x000000020d0d7224 */ /* 0x000fe200078e02ff */
[C---:B------:R-:W-:Y:S02]  /*0ac0*/  LOP3.LUT R66, R0.reuse, 0x4c, RZ, 0xfc, !PT ;  /* 0x0000004c00427812 */ /* 0x040fe400078efcff */
[----:B------:R-:W-:Y:S01]  /*0ad0*/  LOP3.LUT R120, R0, 0x48, RZ, 0xfc, !PT ;  /* 0x0000004800787812 */ /* 0x000fe200078efcff */
[----:B------:R-:W-:Y:S01]  /*0ae0*/  IMAD.HI.U32 R5, R5, R13, R4 ;  /* 0x0000000d05057227 */ /* 0x000fe200078e0004 */
[----:B------:R-:W-:-:S02]  /*0af0*/  IABS R13, R52 ;  /* 0x00000034000d7213 */ /* 0x000fc40000000000 */
[C---:B------:R-:W-:Y:S01]  /*0b00*/  LOP3.LUT R64, R0.reuse, 0x44, RZ, 0xfc, !PT ;  /* 0x0000004400407812 */ /* 0x040fe200078efcff */
[----:B----4-:R-:W-:Y:S01]  /*0b10*/  IMAD.MOV R12, RZ, RZ, -R7 ;  /* 0x000000ffff0c7224 */ /* 0x010fe200078e0a07 */
[C---:B------:R-:W-:Y:S01]  /*0b20*/  LOP3.LUT R118, R0.reuse, 0x40, RZ, 0xfc, !PT ;  /* 0x0000004000767812 */ /* 0x040fe200078efcff */
[C---:B------:R-:W-:Y:S01]  /*0b30*/  IMAD.HI.U32 R4, R5.reuse, R11, RZ ;  /* 0x0000000b05047227 */ /* 0x040fe200078e00ff */
[C---:B------:R-:W-:Y:S02]  /*0b40*/  LOP3.LUT R62, R0.reuse, 0x3c, RZ, 0xfc, !PT ;  /* 0x0000003c003e7812 */ /* 0x040fe400078efcff */
[----:B------:R-:W-:Y:S01]  /*0b50*/  LOP3.LUT R116, R0, 0x38, RZ, 0xfc, !PT ;  /* 0x0000003800747812 */ /* 0x000fe200078efcff */
[----:B------:R-:W-:Y:S01]  /*0b60*/  IMAD R15, R12, R3, RZ ;  /* 0x000000030c0f7224 */ /* 0x000fe200078e02ff */
[C---:B------:R-:W-:Y:S01]  /*0b70*/  LOP3.LUT R114, R0.reuse, 0x34, RZ, 0xfc, !PT ;  /* 0x0000003400727812 */ /* 0x040fe200078efcff */
[----:B------:R-:W-:Y:S01]  /*0b80*/  IMAD.HI.U32 R10, R5, R13, RZ ;  /* 0x0000000d050a7227 */ /* 0x000fe200078e00ff */
[----:B------:R-:W-:-:S02]  /*0b90*/  LOP3.LUT R112, R0, 0x30, RZ, 0xfc, !PT ;  /* 0x0000003000707812 */ /* 0x000fc400078efcff */
[C---:B------:R-:W-:Y:S01]  /*0ba0*/  LOP3.LUT R110, R0.reuse, 0x2c, RZ, 0xfc, !PT ;  /* 0x0000002c006e7812 */ /* 0x040fe200078efcff */
[----:B------:R-:W-:Y:S01]  /*0bb0*/  IMAD.HI.U32 R12, R7, R15, R6 ;  /* 0x0000000f070c7227 */ /* 0x000fe200078e0006 */
[----:B------:R-:W-:Y:S02]  /*0bc0*/  IABS R15, R50 ;  /* 0x00000032000f7213 */ /* 0x000fe40000000000 */
[C---:B------:R-:W-:Y:S01]  /*0bd0*/  LOP3.LUT R108, R0.reuse, 0x28, RZ, 0xfc, !PT ;  /* 0x00000028006c7812 */ /* 0x040fe200078efcff */
[----:B------:R-:W-:Y:S01]  /*0be0*/  IMAD.MOV R4, RZ, RZ, -R4 ;  /* 0x000000ffff047224 */ /* 0x000fe200078e0a04 */
[C---:B------:R-:W-:Y:S01]  /*0bf0*/  LOP3.LUT R106, R0.reuse, 0x24, RZ, 0xfc, !PT ;  /* 0x00000024006a7812 */ /* 0x040fe200078efcff */
[----:B------:R-:W-:Y:S01]  /*0c00*/  IMAD.MOV R10, RZ, RZ, -R10 ;  /* 0x000000ffff0a7224 */ /* 0x000fe200078e0a0a */
[----:B------:R-:W-:Y:S01]  /*0c10*/  LOP3.LUT R104, R0, 0x20, RZ, 0xfc, !PT ;  /* 0x0000002000687812 */ /* 0x000fe200078efcff */
[----:B------:R-:W-:Y:S01]  /*0c20*/  IMAD R7, R2, R4, R11 ;  /* 0x0000000402077224 */ /* 0x000fe200078e020b */
[C---:B------:R-:W-:Y:S01]  /*0c30*/  LOP3.LUT R102, R0.reuse, 0x18, RZ, 0xfc, !PT ;  /* 0x0000001800667812 */ /* 0x040fe200078efcff */
[----:B------:R-:W-:Y:S01]  /*0c40*/  IMAD.HI.U32 R4, R5, R14, RZ ;  /* 0x0000000e05047227 */ /* 0x000fe200078e00ff */
[----:B------:R-:W-:-:S02]  /*0c50*/  LOP3.LUT R100, R0, 0x10, RZ, 0xfc, !PT ;  /* 0x0000001000647812 */ /* 0x000fc400078efcff */
[----:B------:R-:W-:Y:S01]  /*0c60*/  ISETP.GT.U32.AND P0, PT, R2, R7, PT ;  /* 0x000000070200720c */ /* 0x000fe20003f04070 */
[----:B------:R-:W-:Y:S01]  /*0c70*/  IMAD.HI.U32 R6, R5, R15, RZ ;  /* 0x0000000f05067227 */ /* 0x000fe200078e00ff */
[----:B------:R-:W-:-:S03]  /*0c80*/  LOP3.LUT R98, R0, 0x8, RZ, 0xfc, !PT ;  /* 0x0000000800627812 */ /* 0x000fc600078efcff */
[C---:B------:R-:W-:Y:S02]  /*0c90*/  IMAD R11, R2.reuse, R10, R13 ;  /* 0x0000000a020b7224 */ /* 0x040fe400078e020d */
[----:B------:R-:W-:Y:S02]  /*0ca0*/  IMAD.MOV R13, RZ, RZ, -R4 ;  /* 0x000000ffff0d7224 */ /* 0x000fe400078e0a04 */
[----:B------:R-:W-:Y:S01]  /*0cb0*/  IMAD.MOV R16, RZ, RZ, -R6 ;  /* 0x000000ffff107224 */ /* 0x000fe200078e0a06 */
[----:B------:R-:W-:Y:S01]  /*0cc0*/  ISETP.GT.U32.AND P1, PT, R2, R11, PT ;  /* 0x0000000b0200720c */ /* 0x000fe20003f24070 */
[----:B------:R-:W-:-:S04]  /*0cd0*/  IMAD.HI.U32 R4, R5, R17, RZ ;  /* 0x0000001105047227 */ /* 0x000fc800078e00ff */
[----:B------:R-:W-:-:S04]  /*0ce0*/  IMAD.HI.U32 R6, R5, R21, RZ ;  /* 0x0000001505067227 */ /* 0x000fc800078e00ff */
[----:B------:R-:W-:Y:S02]  /*0cf0*/  IMAD.MOV R4, RZ, RZ, -R4 ;  /* 0x000000ffff047224 */ /* 0x000fe400078e0a04 */
[----:B------:R-:W-:Y:S02]  /*0d00*/  IMAD.MOV R6, RZ, RZ, -R6 ;  /* 0x000000ffff067224 */ /* 0x000fe400078e0a06 */
[C---:B------:R-:W-:Y:S02]  /*0d10*/  IMAD R13, R2.reuse, R13, R14 ;  /* 0x0000000d020d7224 */ /* 0x040fe400078e020e */
[C---:B------:R-:W-:Y:S02]  /*0d20*/  IMAD R17, R2.reuse, R4, R17 ;  /* 0x0000000402117224 */ /* 0x040fe400078e0211 */
[C---:B------:R-:W-:Y:S01]  /*0d30*/  IMAD R21, R2.reuse, R6, R21 ;  /* 0x0000000602157224 */ /* 0x040fe200078e0215 */
[C---:B------:R-:W-:Y:S01]  /*0d40*/  ISETP.GT.U32.AND P2, PT, R2.reuse, R13, PT ;  /* 0x0000000d0200720c */ /* 0x040fe20003f44070 */
[----:B------:R-:W-:Y:S01]  /*0d50*/  IMAD.HI.U32 R4, R5, R23, RZ ;  /* 0x0000001705047227 */ /* 0x000fe200078e00ff */
[----:B------:R-:W-:-:S03]  /*0d60*/  ISETP.GT.U32.AND P4, PT, R2, R17, PT ;  /* 0x000000110200720c */ /* 0x000fc60003f84070 */
[----:B------:R-:W-:-:S04]  /*0d70*/  IMAD.HI.U32 R6, R5, R25, RZ ;  /* 0x0000001905067227 */ /* 0x000fc800078e00ff */
[----:B------:R-:W-:Y:S02]  /*0d80*/  IMAD R15, R2, R16, R15 ;  /* 0x00000010020f7224 */ /* 0x000fe400078e020f */
[----:B------:R-:W-:Y:S02]  /*0d90*/  IMAD.MOV R14, RZ, RZ, -R4 ;  /* 0x000000ffff0e7224 */ /* 0x000fe400078e0a04 */
[----:B------:R-:W-:Y:S02]  /*0da0*/  IMAD.MOV R16, RZ, RZ, -R6 ;  /* 0x000000ffff107224 */ /* 0x000fe400078e0a06 */
[----:B------:R-:W-:Y:S02]  /*0db0*/  @!P0 IMAD.IADD R7, R7, 0x1, -R2 ;  /* 0x0000000107078824 */ /* 0x000fe400078e0a02 */
[----:B------:R-:W-:-:S03]  /*0dc0*/  IMAD.HI.U32 R4, R5, R27, RZ ;  /* 0x0000001b05047227 */ /* 0x000fc600078e00ff */
[----:B------:R-:W-:Y:S01]  /*0dd0*/  ISETP.GT.U32.AND P0, PT, R2, R7, PT ;  /* 0x000000070200720c */ /* 0x000fe20003f04070 */
[----:B------:R-:W-:-:S04]  /*0de0*/  IMAD.HI.U32 R6, R5, R39, RZ ;  /* 0x0000002705067227 */ /* 0x000fc800078e00ff */
[----:B------:R-:W-:Y:S02]  /*0df0*/  IMAD.MOV R4, RZ, RZ, -R4 ;  /* 0x000000ffff047224 */ /* 0x000fe400078e0a04 */
[----:B------:R-:W-:Y:S02]  /*0e00*/  IMAD.MOV R6, RZ, RZ, -R6 ;  /* 0x000000ffff067224 */ /* 0x000fe400078e0a06 */
[----:B------:R-:W-:-:S04]  /*0e10*/  IMAD.HI.U32 R10, R5, R19, RZ ;  /* 0x00000013050a7227 */ /* 0x000fc800078e00ff */
[C---:B------:R-:W-:Y:S02]  /*0e20*/  IMAD R27, R2.reuse, R4, R27 ;  /* 0x00000004021b7224 */ /* 0x040fe400078e021b */
[----:B------:R-:W-:Y:S02]  /*0e30*/  IMAD R39, R2, R6, R39 ;  /* 0x0000000602277224 */ /* 0x000fe400078e0227 */
[----:B------:R-:W-:-:S03]  /*0e40*/  IMAD.HI.U32 R4, R5, R31, RZ ;  /* 0x0000001f05047227 */ /* 0x000fc600078e00ff */
[C---:B------:R-:W-:Y:S01]  /*0e50*/  ISETP.GT.U32.AND P3, PT, R2.reuse, R39, PT ;  /* 0x000000270200720c */ /* 0x040fe20003f64070 */
[----:B------:R-:W-:Y:S02]  /*0e60*/  @!P1 IMAD.IADD R11, R11, 0x1, -R2 ;  /* 0x000000010b0b9824 */ /* 0x000fe400078e0a02 */
[----:B------:R-:W-:Y:S02]  /*0e70*/  IMAD.MOV R10, RZ, RZ, -R10 ;  /* 0x000000ffff0a7224 */ /* 0x000fe400078e0a0a */
[----:B------:R-:W-:Y:S01]  /*0e80*/  @!P2 IMAD.IADD R13, R13, 0x1, -R2 ;  /* 0x000000010d0da824 */ /* 0x000fe200078e0a02 */
[C---:B------:R-:W-:Y:S01]  /*0e90*/  ISETP.GT.U32.AND P1, PT, R2.reuse, R11, PT ;  /* 0x0000000b0200720c */ /* 0x040fe20003f24070 */
[C---:B------:R-:W-:Y:S02]  /*0ea0*/  IMAD R23, R2.reuse, R14, R23 ;  /* 0x0000000e02177224 */ /* 0x040fe400078e0217 */
[----:B------:R-:W-:Y:S01]  /*0eb0*/  IMAD.MOV R4, RZ, RZ, -R4 ;  /* 0x000000ffff047224 */ /* 0x000fe200078e0a04 */
[C---:B------:R-:W-:Y:S01]  /*0ec0*/  ISETP.GT.U32.AND P2, PT, R2.reuse, R13, PT ;  /* 0x0000000d0200720c */ /* 0x040fe20003f44070 */
[----:B------:R-:W-:-:S02]  /*0ed0*/  IMAD R19, R2, R10, R19 ;  /* 0x0000000a02137224 */ /* 0x000fc400078e0213 */
[----:B------:R-:W-:-:S03]  /*0ee0*/  IMAD.HI.U32 R10, R5, R29, RZ ;  /* 0x0000001d050a7227 */ /* 0x000fc600078e00ff */
[C---:B------:R-:W-:Y:S01]  /*0ef0*/  ISETP.GT.U32.AND P5, PT, R2.reuse, R19, PT ;  /* 0x000000130200720c */ /* 0x040fe20003fa4070 */
[C---:B------:R-:W-:Y:S02]  /*0f00*/  IMAD R31, R2.reuse, R4, R31 ;  /* 0x00000004021f7224 */ /* 0x040fe400078e021f */
[----:B------:R-:W-:Y:S01]  /*0f10*/  @!P0 IMAD.IADD R7, R7, 0x1, -R2 ;  /* 0x0000000107078824 */ /* 0x000fe200078e0a02 */
[----:B------:R-:W-:Y:S01]  /*0f20*/  ISETP.GT.U32.AND P0, PT, R2, R23, PT ;  /* 0x000000170200720c */ /* 0x000fe20003f04070 */
[----:B------:R-:W-:-:S04]  /*0f30*/  IMAD.HI.U32 R6, R5, R33, RZ ;  /* 0x0000002105067227 */ /* 0x000fc800078e00ff */
[----:B------:R-:W-:-:S04]  /*0f40*/  IMAD.HI.U32 R4, R5, R35, RZ ;  /* 0x0000002305047227 */ /* 0x000fc800078e00ff */
[----:B------:R-:W-:Y:S02]  /*0f50*/  IMAD.MOV R10, RZ, RZ, -R10 ;  /* 0x000000ffff0a7224 */ /* 0x000fe400078e0a0a */
[----:B------:R-:W-:-:S04]  /*0f60*/  IMAD.HI.U32 R5, R5, R37, RZ ;  /* 0x0000002505057227 */ /* 0x000fc800078e00ff */
[C---:B------:R-:W-:Y:S02]  /*0f70*/  IMAD R25, R2.reuse, R16, R25 ;  /* 0x0000001002197224 */ /* 0x040fe400078e0219 */
[C---:B------:R-:W-:Y:S01]  /*0f80*/  IMAD R29, R2.reuse, R10, R29 ;  /* 0x0000000a021d7224 */ /* 0x040fe200078e021d */
[----:B------:R-:W-:Y:S01]  /*0f90*/  IABS R10, R18 ;  /* 0x00000012000a7213 */ /* 0x000fe20000000000 */
[----:B------:R-:W-:Y:S02]  /*0fa0*/  IMAD.MOV R5, RZ, RZ, -R5 ;  /* 0x000000ffff057224 */ /* 0x000fe400078e0a05 */
[----:B------:R-:W-:Y:S01]  /*0fb0*/  @!P3 IMAD.IADD R39, R39, 0x1, -R2 ;  /* 0x000000012727b824 */ /* 0x000fe200078e0a02 */
[C---:B------:R-:W-:Y:S01]  /*0fc0*/  ISETP.GT.U32.AND P3, PT, R2.reuse, R15, PT ;  /* 0x0000000f0200720c */ /* 0x040fe20003f64070 */
[C---:B------:R-:W-:Y:S01]  /*0fd0*/  IMAD R37, R2.reuse, R5, R37 ;  /* 0x0000000502257224 */ /* 0x040fe200078e0225 */
[----:B------:R-:W-:Y:S01]  /*0fe0*/  SHF.R.S32.HI R5, RZ, 0x1f, R58 ;  /* 0x0000001fff057819 */ /* 0x000fe2000001143a */
[----:B------:R-:W-:Y:S01]  /*0ff0*/  @!P1 IMAD.IADD R11, R11, 0x1, -R2 ;  /* 0x000000010b0b9824 */ /* 0x000fe200078e0a02 */
[----:B------:R-:W-:Y:S01]  /*1000*/  ISETP.GT.U32.AND P1, PT, R2, R25, PT ;  /* 0x000000190200720c */ /* 0x000fe20003f24070 */
[----:B------:R-:W-:Y:S01]  /*1010*/  IMAD.HI.U32 R12, R12, R10, RZ ;  /* 0x0000000a0c0c7227 */ /* 0x000fe200078e00ff */
[----:B------:R-:W-:-:S02]  /*1020*/  ISETP.GT.U32.AND P6, PT, R2, R39, PT ;  /* 0x000000270200720c */ /* 0x000fc40003fc4070 */
[----:B------:R-:W-:Y:S01]  /*1030*/  LEA.HI R58, R5, R58, RZ, 0x7 ;  /* 0x0000003a053a7211 */ /* 0x000fe200078f38ff */
[--C-:B------:R-:W-:Y:S01]  /*1040*/  @!P2 IMAD.IADD R13, R13, 0x1, -R2.reuse ;  /* 0x000000010d0da824 */ /* 0x100fe200078e0a02 */
[C---:B------:R-:W-:Y:S01]  /*1050*/  ISETP.GT.U32.AND P2, PT, R2.reuse, R27, PT ;  /* 0x0000001b0200720c */ /* 0x040fe20003f44070 */
[--C-:B------:R-:W-:Y:S01]  /*1060*/  @!P4 IMAD.IADD R17, R17, 0x1, -R2.reuse ;  /* 0x000000011111c824 */ /* 0x100fe200078e0a02 */
[C---:B------:R-:W-:Y:S01]  /*1070*/  ISETP.GT.U32.AND P4, PT, R2.reuse, R31, PT ;  /* 0x0000001f0200720c */ /* 0x040fe20003f84070 */
[----:B------:R-:W-:Y:S01]  /*1080*/  @!P0 IMAD.IADD R23, R23, 0x1, -R2 ;  /* 0x0000000117178824 */ /* 0x000fe200078e0a02 */
[----:B------:R-:W-:Y:S01]  /*1090*/  ISETP.GT.U32.AND P0, PT, R2, R37, PT ;  /* 0x000000250200720c */ /* 0x000fe20003f04070 */
[----:B------:R-:W-:Y:S01]  /*10a0*/  IMAD.MOV R6, RZ, RZ, -R6 ;  /* 0x000000ffff067224 */ /* 0x000fe200078e0a06 */
[----:B------:R-:W-:Y:S01]  /*10b0*/  SHF.R.S32.HI R58, RZ, 0x7, R58 ;  /* 0x00000007ff3a7819 */ /* 0x000fe2000001143a */
[----:B------:R-:W-:Y:S02]  /*10c0*/  IMAD.MOV R4, RZ, RZ, -R4 ;  /* 0x000000ffff047224 */ /* 0x000fe400078e0a04 */
[----:B------:R-:W-:-:S02]  /*10d0*/  IMAD.MOV R12, RZ, RZ, -R12 ;  /* 0x000000ffff0c7224 */ /* 0x000fc400078e0a0c */
[C---:B------:R-:W-:Y:S01]  /*10e0*/  IMAD R33, R2.reuse, R6, R33 ;  /* 0x0000000602217224 */ /* 0x040fe200078e0221 */
[----:B------:R-:W-:Y:S01]  /*10f0*/  SHF.R.U32.HI R6, RZ, 0x5, R59 ;  /* 0x00000005ff067819 */ /* 0x000fe2000001163b */
[----:B------:R-:W-:Y:S02]  /*1100*/  IMAD R35, R2, R4, R35 ;  /* 0x0000000402237224 */ /* 0x000fe400078e0223 */
[----:B------:R-:W-:Y:S01]  /*1110*/  IMAD R4, R3, R12, R10 ;  /* 0x0000000c03047224 */ /* 0x000fe200078e020a */
[----:B------:R-:W-:Y:S01]  /*1120*/  R2UR UR14, R6 ;  /* 0x00000000060e72ca */ /* 0x000fe200000e0000 */
[--C-:B------:R-:W-:Y:S01]  /*1130*/  @!P3 IMAD.IADD R15, R15, 0x1, -R2.reuse ;  /* 0x000000010f0fb824 */ /* 0x100fe200078e0a02 */
[C---:B------:R-:W-:Y:S01]  /*1140*/  ISETP.GT.U32.AND P3, PT, R2.reuse, R29, PT ;  /* 0x0000001d0200720c */ /* 0x040fe20003f64070 */
[--C-:B------:R-:W-:Y:S01]  /*1150*/  @!P5 IMAD.IADD R19, R19, 0x1, -R2.reuse ;  /* 0x000000011313d824 */ /* 0x100fe200078e0a02 */
[C---:B------:R-:W-:Y:S01]  /*1160*/  ISETP.GT.U32.AND P5, PT, R2.reuse, R33, PT ;  /* 0x000000210200720c */ /* 0x040fe20003fa4070 */
[--C-:B------:R-:W-:Y:S01]  /*1170*/  @!P1 IMAD.IADD R25, R25, 0x1, -R2.reuse ;  /* 0x0000000119199824 */ /* 0x100fe200078e0a02 */
[----:B------:R-:W-:Y:S01]  /*1180*/  ISETP.GT.U32.AND P1, PT, R3, R4, PT ;  /* 0x000000040300720c */ /* 0x000fe20003f24070 */
[--C-:B------:R-:W-:Y:S01]  /*1190*/  @!P6 IMAD.IADD R39, R39, 0x1, -R2.reuse ;  /* 0x000000012727e824 */ /* 0x100fe200078e0a02 */
[C---:B------:R-:W-:Y:S01]  /*11a0*/  ISETP.GT.U32.AND P6, PT, R2.reuse, R21, PT ;  /* 0x000000150200720c */ /* 0x040fe20003fc4070 */
[--C-:B------:R-:W-:Y:S01]  /*11b0*/  @!P2 IMAD.IADD R27, R27, 0x1, -R2.reuse ;  /* 0x000000011b1ba824 */ /* 0x100fe200078e0a02 */
[C---:B------:R-:W-:Y:S01]  /*11c0*/  ISETP.GT.U32.AND P2, PT, R2.reuse, R15, PT ;  /* 0x0000000f0200720c */ /* 0x040fe20003f44070 */
[--C-:B------:R-:W-:Y:S01]  /*11d0*/  @!P4 IMAD.IADD R31, R31, 0x1, -R2.reuse ;  /* 0x000000011f1fc824 */ /* 0x100fe200078e0a02 */
[C---:B------:R-:W-:Y:S01]  /*11e0*/  ISETP.GT.U32.AND P4, PT, R2.reuse, R19, PT ;  /* 0x000000130200720c */ /* 0x040fe20003f84070 */
[--C-:B------:R-:W-:Y:S01]  /*11f0*/  @!P0 IMAD.IADD R37, R37, 0x1, -R2.reuse ;  /* 0x0000000125258824 */ /* 0x100fe200078e0a02 */
[C---:B------:R-:W-:Y:S01]  /*1200*/  ISETP.GT.U32.AND P0, PT, R2.reuse, R25, PT ;  /* 0x000000190200720c */ /* 0x040fe20003f04070 */
[--C-:B------:R-:W-:Y:S01]  /*1210*/  @!P3 IMAD.IADD R29, R29, 0x1, -R2.reuse ;  /* 0x000000011d1db824 */ /* 0x100fe200078e0a02 */
[----:B------:R-:W-:Y:S01]  /*1220*/  ISETP.GT.U32.AND P3, PT, R2, R17, PT ;  /* 0x000000110200720c */ /* 0x000fe20003f64070 */
[--C-:B------:R-:W-:Y:S01]  /*1230*/  @!P5 IMAD.IADD R33, R33, 0x1, -R2.reuse ;  /* 0x000000012121d824 */ /* 0x100fe200078e0a02 */
[----:B------:R-:W-:Y:S01]  /*1240*/  LOP3.LUT R6, R0, 0x14, RZ, 0xfc, !PT ;  /* 0x0000001400067812 */ /* 0x000fe200078efcff */
[----:B------:R-:W-:Y:S01]  /*1250*/  @!P1 IMAD.IADD R4, R4, 0x1, -R3 ;  /* 0x0000000104049824 */ /* 0x000fe200078e0a03 */
        /* <DEDUP_REMOVED lines=9> */
[----:B------:R-:W-:Y:S01]  /*12f0*/  @!P3 IMAD.IADD R17, R17, 0x1, -R2 ;  /* 0x000000011111b824 */ /* 0x000fe200078e0a02 */
[----:B------:R-:W-:-:S02]  /*1300*/  ISETP.GT.U32.AND P5, PT, R2, R21, PT ;  /* 0x000000150200720c */ /* 0x000fc40003fa4070 */
[C---:B------:R-:W-:Y:S01]  /*1310*/  ISETP.GT.U32.AND P3, PT, R2.reuse, R31, PT ;  /* 0x0000001f0200720c */ /* 0x040fe20003f64070 */
[--C-:B------:R-:W-:Y:S01]  /*1320*/  @!P1 IMAD.IADD R27, R27, 0x1, -R2.reuse ;  /* 0x000000011b1b9824 */ /* 0x100fe200078e0a02 */
[----:B------:R-:W-:Y:S01]  /*1330*/  ISETP.GE.AND P1, PT, R53, RZ, PT ;  /* 0x000000ff3500720c */ /* 0x000fe20003f26270 */
[--C-:B------:R-:W-:Y:S01]  /*1340*/  @!P6 IMAD.IADD R35, R35, 0x1, -R2.reuse ;  /* 0x000000012323e824 */ /* 0x100fe200078e0a02 */
[----:B------:R-:W-:Y:S01]  /*1350*/  ISETP.GT.U32.AND P6, PT, R2, R23, PT ;  /* 0x000000170200720c */ /* 0x000fe20003fc4070 */
[--C-:B------:R-:W-:Y:S01]  /*1360*/  @!P2 IMAD.IADD R29, R29, 0x1, -R2.reuse ;  /* 0x000000011d1da824 */ /* 0x100fe200078e0a02 */
[----:B------:R-:W-:Y:S01]  /*1370*/  ISETP.GE.AND P2, PT, R52, RZ, PT ;  /* 0x000000ff3400720c */ /* 0x000fe20003f46270 */
[--C-:B------:R-:W-:Y:S01]  /*1380*/  @!P4 IMAD.IADD R33, R33, 0x1, -R2.reuse ;  /* 0x000000012121c824 */ /* 0x100fe200078e0a02 */
[----:B------:R-:W-:Y:S01]  /*1390*/  ISETP.GE.AND P4, PT, R48, RZ, PT ;  /* 0x000000ff3000720c */ /* 0x000fe20003f86270 */
[----:B------:R-:W-:Y:S01]  /*13a0*/  @!P0 IMAD.IADD R4, R4, 0x1, -R3 ;  /* 0x0000000104048824 */ /* 0x000fe200078e0a03 */
[----:B------:R-:W-:Y:S01]  /*13b0*/  ISETP.GE.AND P0, PT, R50, RZ, PT ;  /* 0x000000ff3200720c */ /* 0x000fe20003f06270 */
[--C-:B------:R-:W-:Y:S01]  /*13c0*/  @!P5 IMAD.IADD R21, R21, 0x1, -R2.reuse ;  /* 0x000000011515d824 */ /* 0x100fe200078e0a02 */
[C---:B------:R-:W-:Y:S01]  /*13d0*/  ISETP.GT.U32.AND P5, PT, R2.reuse, R35, PT ;  /* 0x000000230200720c */ /* 0x040fe20003fa4070 */
[--C-:B------:R-:W-:Y:S01]  /*13e0*/  @!P3 IMAD.IADD R31, R31, 0x1, -R2.reuse ;  /* 0x000000011f1fb824 */ /* 0x100fe200078e0a02 */
[----:B------:R-:W-:Y:S01]  /*13f0*/  ISETP.GE.AND P3, PT, R51, RZ, PT ;  /* 0x000000ff3300720c */ /* 0x000fe20003f66270 */
[----:B------:R-:W-:Y:S01]  /*1400*/  @!P1 IMAD.MOV R7, RZ, RZ, -R7 ;  /* 0x000000ffff079224 */ /* 0x000fe200078e0a07 */
[----:B------:R-:W-:Y:S01]  /*1410*/  ISETP.GE.AND P1, PT, R47, RZ, PT ;  /* 0x000000ff2f00720c */ /* 0x000fe20003f26270 */
[--C-:B------:R-:W-:Y:S01]  /*1420*/  @!P6 IMAD.IADD R23, R23, 0x1, -R2.reuse ;  /* 0x000000011717e824 */ /* 0x100fe200078e0a02 */
[----:B------:R-:W-:Y:S01]  /*1430*/  ISETP.GT.U32.AND P6, PT, R2, R37, PT ;  /* 0x000000250200720c */ /* 0x000fe20003fc4070 */
[----:B------:R-:W-:Y:S01]  /*1440*/  @!P2 IMAD.MOV R11, RZ, RZ, -R11 ;  /* 0x000000ffff0ba224 */ /* 0x000fe200078e0a0b */
[----:B------:R-:W-:Y:S01]  /*1450*/  ISETP.GE.AND P2, PT, R46, RZ, PT ;  /* 0x000000ff2e00720c */ /* 0x000fe20003f46270 */
[----:B------:R-:W-:Y:S01]  /*1460*/  @!P4 IMAD.MOV R19, RZ, RZ, -R19 ;  /* 0x000000ffff13c224 */ /* 0x000fe200078e0a13 */
[----:B------:R-:W-:Y:S01]  /*1470*/  ISETP.GE.AND P4, PT, R42, RZ, PT ;  /* 0x000000ff2a00720c */ /* 0x000fe20003f86270 */
[----:B------:R-:W-:Y:S01]  /*1480*/  @!P0 IMAD.MOV R15, RZ, RZ, -R15 ;  /* 0x000000ffff0f8224 */ /* 0x000fe200078e0a0f */
[----:B------:R-:W-:Y:S01]  /*1490*/  ISETP.GE.AND P0, PT, R44, RZ, PT ;  /* 0x000000ff2c00720c */ /* 0x000fe20003f06270 */
[--C-:B------:R-:W-:Y:S01]  /*14a0*/  @!P5 IMAD.IADD R35, R35, 0x1, -R2.reuse ;  /* 0x000000012323d824 */ /* 0x100fe200078e0a02 */
[----:B------:R-:W-:Y:S01]  /*14b0*/  ISETP.GE.AND P5, PT, R49, RZ, PT ;  /* 0x000000ff3100720c */ /* 0x000fe20003fa6270 */
[----:B------:R-:W-:Y:S01]  /*14c0*/  @!P3 IMAD.MOV R13, RZ, RZ, -R13 ;  /* 0x000000ffff0db224 */ /* 0x000fe200078e0a0d */
[----:B------:R-:W-:Y:S01]  /*14d0*/  ISETP.GE.AND P3, PT, R45, RZ, PT ;  /* 0x000000ff2d00720c */ /* 0x000fe20003f66270 */
[----:B------:R-:W-:Y:S01]  /*14e0*/  @!P1 IMAD.MOV R21, RZ, RZ, -R21 ;  /* 0x000000ffff159224 */ /* 0x000fe200078e0a15 */
[----:B------:R-:W-:Y:S01]  /*14f0*/  ISETP.GE.AND P1, PT, R41, RZ, PT ;  /* 0x000000ff2900720c */ /* 0x000fe20003f26270 */
[----:B------:R-:W-:Y:S01]  /*1500*/  @!P6 IMAD.IADD R37, R37, 0x1, -R2 ;  /* 0x000000012525e824 */ /* 0x000fe200078e0a02 */
[----:B------:R-:W-:Y:S01]  /*1510*/  LOP3.LUT R2, RZ, R9, RZ, 0x33, !PT ;  /* 0x00000009ff027212 */ /* 0x000fe200078e33ff */
[----:B------:R-:W-:Y:S01]  /*1520*/  @!P2 IMAD.MOV R23, RZ, RZ, -R23 ;  /* 0x000000ffff17a224 */ /* 0x000fe200078e0a17 */
[----:B------:R-:W-:Y:S01]  /*1530*/  ISETP.GE.AND P2, PT, R40, RZ, PT ;  /* 0x000000ff2800720c */ /* 0x000fe20003f46270 */
[----:B------:R-:W-:Y:S01]  /*1540*/  @!P4 IMAD.MOV R31, RZ, RZ, -R31 ;  /* 0x000000ffff1fc224 */ /* 0x000fe200078e0a1f */
[----:B------:R-:W-:Y:S01]  /*1550*/  ISETP.NE.AND P4, PT, R9, RZ, PT ;  /* 0x000000ff0900720c */ /* 0x000fe20003f85270 */
[----:B------:R-:W-:Y:S01]  /*1560*/  @!P0 IMAD.MOV R27, RZ, RZ, -R27 ;  /* 0x000000ffff1b8224 */ /* 0x000fe200078e0a1b */
[----:B------:R-:W-:Y:S01]  /*1570*/  ISETP.GE.AND P0, PT, R20, RZ, PT ;  /* 0x000000ff1400720c */ /* 0x000fe20003f06270 */
[----:B------:R-:W-:Y:S01]  /*1580*/  @!P5 IMAD.MOV R17, RZ, RZ, -R17 ;  /* 0x000000ffff11d224 */ /* 0x000fe200078e0a11 */
[C---:B------:R-:W-:Y:S01]  /*1590*/  SEL R11, R2.reuse, R11, !P4 ;  /* 0x0000000b020b7207 */ /* 0x040fe20006000000 */
[----:B------:R-:W-:Y:S01]  /*15a0*/  @!P3 IMAD.MOV R25, RZ, RZ, -R25 ;  /* 0x000000ffff19b224 */ /* 0x000fe200078e0a19 */
[C---:B------:R-:W-:Y:S01]  /*15b0*/  SEL R15, R2.reuse, R15, !P4 ;  /* 0x0000000f020f7207 */ /* 0x040fe20006000000 */
[----:B------:R-:W-:Y:S01]  /*15c0*/  @!P1 IMAD.MOV R33, RZ, RZ, -R33 ;  /* 0x000000ffff219224 */ /* 0x000fe200078e0a21 */
[C---:B------:R-:W-:Y:S01]  /*15d0*/  SEL R17, R2.reuse, R17, !P4 ;  /* 0x0000001102117207 */ /* 0x040fe20006000000 */
[----:B------:R-:W-:Y:S01]  /*15e0*/  IMAD R11, R11, UR4, RZ ;  /* 0x000000040b0b7c24 */ /* 0x000fe2000f8e02ff */
[----:B------:R-:W-:Y:S01]  /*15f0*/  SEL R21, R2, R21, !P4 ;  /* 0x0000001502157207 */ /* 0x000fe20006000000 */
[----:B------:R-:W-:Y:S01]  /*1600*/  IMAD R3, R15, UR4, RZ ;  /* 0x000000040f037c24 */ /* 0x000fe2000f8e02ff */
[----:B------:R-:W-:Y:S01]  /*1610*/  ISETP.GE.AND P5, PT, R43, RZ, PT ;  /* 0x000000ff2b00720c */ /* 0x000fe20003fa6270 */
[----:B------:R-:W-:Y:S01]  /*1620*/  @!P2 IMAD.MOV R35, RZ, RZ, -R35 ;  /* 0x000000ffff23a224 */ /* 0x000fe200078e0a23 */
[----:B------:R-:W-:Y:S01]  /*1630*/  IADD3 R9, P2, R11, UR10, RZ ;  /* 0x0000000a0b097c10 */ /* 0x000fe2000ff5e0ff */
[----:B------:R-:W-:Y:S01]  /*1640*/  IMAD R12, R17, UR4, RZ ;  /* 0x00000004110c7c24 */ /* 0x000fe2000f8e02ff */
[----:B------:R-:W-:Y:S01]  /*1650*/  SHF.R.S32.HI R17, RZ, 0x1f, R11 ;  /* 0x0000001fff117819 */ /* 0x000fe2000001140b */
[----:B------:R-:W-:Y:S01]  /*1660*/  @!P0 IMAD.MOV R39, RZ, RZ, -R39 ;  /* 0x000000ffff278224 */ /* 0x000fe200078e0a27 */
[----:B------:R-:W-:Y:S01]  /*1670*/  IADD3 R11, P0, R3, UR10, RZ ;  /* 0x0000000a030b7c10 */ /* 0x000fe2000ff1e0ff */
[----:B------:R-:W-:Y:S01]  /*1680*/  IMAD R14, R21, UR4, RZ ;  /* 0x00000004150e7c24 */ /* 0x000fe2000f8e02ff */
[----:B------:R-:W-:-:S02]  /*1690*/  SHF.R.S32.HI R21, RZ, 0x1f, R3 ;  /* 0x0000001fff157819 */ /* 0x000fc40000011403 */
[----:B------:R-:W1:Y:S01]  /*16a0*/  LDC R3, c[0x0][0x238] ;  /* 0x00008e00ff037b82 */ /* 0x000e620000000800 */
[----:B------:R-:W-:Y:S02]  /*16b0*/  ISETP.GE.AND P3, PT, R22, RZ, PT ;  /* 0x000000ff1600720c */ /* 0x000fe40003f66270 */
[----:B------:R-:W-:Y:S01]  /*16c0*/  @!P5 IMAD.MOV R29, RZ, RZ, -R29 ;  /* 0x000000ffff1dd224 */ /* 0x000fe200078e0a1d */
[----:B------:R-:W-:Y:S02]  /*16d0*/  ISETP.GE.AND P5, PT, R18, RZ, PT ;  /* 0x000000ff1200720c */ /* 0x000fe40003fa6270 */
[----:B------:R-:W-:Y:S02]  /*16e0*/  ISETP.NE.AND P6, PT, R8, RZ, PT ;  /* 0x000000ff0800720c */ /* 0x000fe40003fc5270 */
[C---:B------:R-:W-:Y:S02]  /*16f0*/  SEL R13, R2.reuse, R13, !P4 ;  /* 0x0000000d020d7207 */ /* 0x040fe40006000000 */
[----:B------:R-:W-:-:S02]  /*1700*/  SEL R19, R2, R19, !P4 ;  /* 0x0000001302137207 */ /* 0x000fc40006000000 */
[C---:B------:R-:W-:Y:S01]  /*1710*/  SEL R7, R2.reuse, R7, !P4 ;  /* 0x0000000702077207 */ /* 0x040fe20006000000 */
[----:B------:R-:W-:Y:S01]  /*1720*/  IMAD R13, R13, UR4, RZ ;  /* 0x000000040d0d7c24 */ /* 0x000fe2000f8e02ff */
[C---:B------:R-:W-:Y:S01]  /*1730*/  SEL R27, R2.reuse, R27, !P4 ;  /* 0x0000001b021b7207 */ /* 0x040fe20006000000 */
[----:B------:R-:W-:Y:S01]  /*1740*/  IMAD R5, R19, UR4, RZ ;  /* 0x0000000413057c24 */ /* 0x000fe2000f8e02ff */
[----:B------:R-:W-:Y:S01]  /*1750*/  SEL R25, R2, R25, !P4 ;  /* 0x0000001902197207 */ /* 0x000fe20006000000 */
[----:B------:R-:W-:Y:S01]  /*1760*/  IMAD R7, R7, UR4, RZ ;  /* 0x0000000407077c24 */ /* 0x000fe2000f8e02ff */
[----:B------:R-:W-:Y:S01]  /*1770*/  SHF.R.S32.HI R19, RZ, 0x1f, R13 ;  /* 0x0000001fff137819 */ /* 0x000fe2000001140d */
[----:B------:R-:W-:Y:S01]  /*1780*/  @!P3 IMAD.MOV R37, RZ, RZ, -R37 ;  /* 0x000000ffff25b224 */ /* 0x000fe200078e0a25 */
[----:B------:R-:W-:Y:S01]  /*1790*/  IADD3 R10, P1, R13, UR10, RZ ;  /* 0x0000000a0d0a7c10 */ /* 0x000fe2000ff3e0ff */
[----:B------:R-:W-:Y:S01]  /*17a0*/  @!P5 IMAD.MOV R4, RZ, RZ, -R4 ;  /* 0x000000ffff04d224 */ /* 0x000fe200078e0a04 */
[----:B------:R-:W-:Y:S01]  /*17b0*/  @!P6 LOP3.LUT R4, RZ, R8, RZ, 0x33, !PT ;  /* 0x00000008ff04e212 */ /* 0x000fe200078e33ff */
[----:B------:R-:W-:Y:S01]  /*17c0*/  IMAD R27, R27, UR4, RZ ;  /* 0x000000041b1b7c24 */ /* 0x000fe2000f8e02ff */
[----:B0-----:R-:W-:Y:S01]  /*17d0*/  SHF.R.S32.HI R41, RZ, 0x1f, R5 ;  /* 0x0000001fff297819 */ /* 0x001fe20000011405 */
[-C--:B-1----:R-:W-:Y:S01]  /*17e0*/  IMAD R61, R86, R3.reuse, RZ ;  /* 0x00000003563d7224 */ /* 0x082fe200078e02ff */
[----:B------:R-:W-:Y:S01]  /*17f0*/  IADD3 R13, P6, R5, UR10, RZ ;  /* 0x0000000a050d7c10 */ /* 0x000fe2000ffde0ff */
[----:B------:R-:W-:Y:S01]  /*1800*/  IMAD.SHL.U32 R5, R59, 0x10, RZ ;  /* 0x000000103b057824 */ /* 0x000fe200078e00ff */
[----:B------:R-:W-:Y:S01]  /*1810*/  SHF.R.S32.HI R15, RZ, 0x1f, R7 ;  /* 0x0000001fff0f7819 */ /* 0x000fe20000011407 */
[----:B------:R-:W-:Y:S01]  /*1820*/  IMAD R25, R25, UR4, RZ ;  /* 0x0000000419197c24 */ /* 0x000fe2000f8e02ff */
[----:B------:R-:W-:Y:S01]  /*1830*/  IADD3 R8, P3, R7, UR10, RZ ;  /* 0x0000000a07087c10 */ /* 0x000fe2000ff7e0ff */
[----:B------:R-:W-:Y:S01]  /*1840*/  IMAD R7, R84, R3, RZ ;  /* 0x0000000354077224 */ /* 0x000fe200078e02ff */
[----:B------:R-:W-:Y:S01]  /*1850*/  SEL R23, R2, R23, !P4 ;  /* 0x0000001702177207 */ /* 0x000fe20006000000 */
[----:B------:R-:W-:Y:S01]  /*1860*/  IMAD R4, R4, UR5, RZ ;  /* 0x0000000504047c24 */ /* 0x000fe2000f8e02ff */
[----:B------:R-:W-:Y:S01]  /*1870*/  SEL R29, R2, R29, !P4 ;  /* 0x0000001d021d7207 */ /* 0x000fe20006000000 */
[----:B------:R-:W-:Y:S01]  /*1880*/  IMAD R63, R82, R3, RZ ;  /* 0x00000003523f7224 */ /* 0x000fe200078e02ff */
[C---:B------:R-:W-:Y:S01]  /*1890*/  SEL R31, R2.reuse, R31, !P4 ;  /* 0x0000001f021f7207 */ /* 0x040fe20006000000 */
[----:B------:R0:W-:Y:S01]  /*18a0*/  STL [R1+0x1c], R61 ;  /* 0x00001c3d01007387 */ /* 0x0001e20000100800 */
[C---:B------:R-:W-:Y:S01]  /*18b0*/  SEL R33, R2.reuse, R33, !P4 ;  /* 0x0000002102217207 */ /* 0x040fe20006000000 */
[----:B------:R-:W-:Y:S01]  /*18c0*/  IMAD R16, R23, UR4, RZ ;  /* 0x0000000417107c24 */ /* 0x000fe2000f8e02ff */
[C---:B------:R-:W-:Y:S01]  /*18d0*/  SEL R35, R2.reuse, R35, !P4 ;  /* 0x0000002302237207 */ /* 0x040fe20006000000 */
[----:B------:R1:W-:Y:S01]  /*18e0*/  STL [R1+0x18], R7 ;  /* 0x0000180701007387 */ /* 0x0003e20000100800 */
[C---:B------:R-:W-:Y:S01]  /*18f0*/  SEL R37, R2.reuse, R37, !P4 ;  /* 0x0000002502257207 */ /* 0x040fe20006000000 */
[----:B------:R-:W-:Y:S01]  /*1900*/  IMAD R29, R29, UR4, RZ ;  /* 0x000000041d1d7c24 */ /* 0x000fe2000f8e02ff */
[----:B------:R-:W-:Y:S01]  /*1910*/  SEL R2, R2, R39, !P4 ;  /* 0x0000002702027207 */ /* 0x000fe20006000000 */
[----:B------:R2:W-:Y:S01]  /*1920*/  STL [R1+0x14], R63 ;  /* 0x0000143f01007387 */ /* 0x0005e20000100800 */
[----:B------:R-:W-:Y:S01]  /*1930*/  IADD3.X R19, R19, UR11, RZ, P1, !PT ;  /* 0x0000000b13137c10 */ /* 0x000fe20008ffe4ff */
[-C--:B0-----:R-:W-:Y:S01]  /*1940*/  IMAD R61, R80, R3.reuse, RZ ;  /* 0x00000003503d7224 */ /* 0x081fe200078e02ff */
[----:B------:R-:W-:Y:S01]  /*1950*/  SHF.R.S32.HI R49, RZ, 0x1f, R27 ;  /* 0x0000001fff317819 */ /* 0x000fe2000001141b */
[----:B------:R-:W-:Y:S01]  /*1960*/  IMAD R2, R2, UR4, RZ ;  /* 0x0000000402027c24 */ /* 0x000fe2000f8e02ff */
[----:B------:R-:W-:Y:S01]  /*1970*/  IADD3 R20, P1, R27, UR10, RZ ;  /* 0x0000000a1b147c10 */ /* 0x000fe2000ff3e0ff */
[-C--:B-1----:R-:W-:Y:S01]  /*1980*/  IMAD R7, R78, R3.reuse, RZ ;  /* 0x000000034e077224 */ /* 0x082fe200078e02ff */
[----:B------:R-:W-:Y:S01]  /*1990*/  LOP3.LUT R5, R5, 0x70, RZ, 0xc0, !PT ;  /* 0x0000007005057812 */ /* 0x000fe200078ec0ff */
[----:B------:R0:W-:Y:S01]  /*19a0*/  STL [R1+0x10], R61 ;  /* 0x0000103d01007387 */ /* 0x0001e20000100800 */
[----:B------:R-:W-:Y:S01]  /*19b0*/  IADD3.X R17, R17, UR11, RZ, P2, !PT ;  /* 0x0000000b11117c10 */ /* 0x000fe200097fe4ff */
[-C--:B--2---:R-:W-:Y:S01]  /*19c0*/  IMAD R63, R76, R3.reuse, RZ ;  /* 0x000000034c3f7224 */ /* 0x084fe200078e02ff */
[----:B------:R-:W-:Y:S01]  /*19d0*/  SHF.R.S32.HI R47, RZ, 0x1f, R25 ;  /* 0x0000001fff2f7819 */ /* 0x000fe20000011419 */
[----:B------:R-:W-:Y:S01]  /*19e0*/  IMAD R5, R96, 0x80, R5 ;  /* 0x0000008060057824 */ /* 0x000fe200078e0205 */
[----:B------:R-:W-:Y:S01]  /*19f0*/  IADD3 R18, P2, R25, UR10, RZ ;  /* 0x0000000a19127c10 */ /* 0x000fe2000ff5e0ff */
[----:B------:R-:W-:Y:S01]  /*1a00*/  IMAD R31, R31, UR4, RZ ;  /* 0x000000041f1f7c24 */ /* 0x000fe2000f8e02ff */
[----:B------:R-:W-:Y:S01]  /*1a10*/  IADD3.X R49, R49, UR11, RZ, P1, !PT ;  /* 0x0000000b31317c10 */ /* 0x000fe20008ffe4ff */
[----:B------:R-:W-:Y:S01]  /*1a20*/  IMAD R33, R33, UR4, RZ ;  /* 0x0000000421217c24 */ /* 0x000fe2000f8e02ff */
[----:B------:R-:W-:Y:S01]  /*1a30*/  IADD3 R50, P1, R4, UR6, RZ ;  /* 0x0000000604327c10 */ /* 0x000fe2000ff3e0ff */
[----:B------:R-:W-:Y:S01]  /*1a40*/  IMAD R35, R35, UR4, RZ ;  /* 0x0000000423237c24 */ /* 0x000fe2000f8e02ff */
[----:B------:R-:W-:Y:S01]  /*1a50*/  SHF.R.S32.HI R23, RZ, 0x1f, R12 ;  /* 0x0000001fff177819 */ /* 0x000fe2000001140c */
[----:B------:R-:W-:Y:S01]  /*1a60*/  IMAD R37, R37, UR4, RZ ;  /* 0x0000000425257c24 */ /* 0x000fe2000f8e02ff */
[----:B------:R-:W-:Y:S01]  /*1a70*/  SHF.R.S32.HI R43, RZ, 0x1f, R14 ;  /* 0x0000001fff2b7819 */ /* 0x000fe2000001140e */
[-C--:B0-----:R-:W-:Y:S01]  /*1a80*/  IMAD R61, R74, R3.reuse, RZ ;  /* 0x000000034a3d7224 */ /* 0x081fe200078e02ff */
[----:B------:R-:W-:Y:S01]  /*1a90*/  SHF.R.S32.HI R45, RZ, 0x1f, R16 ;  /* 0x0000001fff2d7819 */ /* 0x000fe20000011410 */
[----:B------:R0:W-:Y:S01]  /*1aa0*/  STL [R1+0xc], R7 ;  /* 0x00000c0701007387 */ /* 0x0001e20000100800 */
[----:B------:R-:W-:Y:S01]  /*1ab0*/  IADD3.X R15, R15, UR11, RZ, P3, !PT ;  /* 0x0000000b0f0f7c10 */ /* 0x000fe20009ffe4ff */
[-C--:B------:R-:W-:Y:S01]  /*1ac0*/  IMAD R103, R60, R3.reuse, RZ ;  /* 0x000000033c677224 */ /* 0x080fe200078e02ff */
[----:B------:R-:W-:Y:S01]  /*1ad0*/  IADD3.X R47, R47, UR11, RZ, P2, !PT ;  /* 0x0000000b2f2f7c10 */ /* 0x000fe200097fe4ff */
[----:B------:R-:W-:Y:S01]  /*1ae0*/  STL [R1+0x8], R63 ;  /* 0x0000083f01007387 */ /* 0x000fe20000100800 */
[----:B------:R-:W-:Y:S01]  /*1af0*/  IADD3 R12, P4, R12, UR10, RZ ;  /* 0x0000000a0c0c7c10 */ /* 0x000fe2000ff9e0ff */
[----:B------:R-:W-:Y:S01]  /*1b00*/  ULDC UR4, c[0x0][0x23c] ;  /* 0x00008f0000047ab9 */ /* 0x000fe20000000800 */
[----:B------:R-:W-:Y:S01]  /*1b10*/  IADD3 R14, P5, R14, UR10, RZ ;  /* 0x0000000a0e0e7c10 */ /* 0x000fe2000ffbe0ff */
[----:B------:R-:W-:Y:S01]  /*1b20*/  STL [R1+0x4], R61 ;  /* 0x0000043d01007387 */ /* 0x000fe20000100800 */
[----:B------:R-:W-:Y:S01]  /*1b30*/  IADD3 R16, P3, R16, UR10, RZ ;  /* 0x0000000a10107c10 */ /* 0x000fe2000ff7e0ff */
[-C--:B0-----:R-:W-:Y:S01]  /*1b40*/  IMAD R7, R72, R3.reuse, RZ ;  /* 0x0000000348077224 */ /* 0x081fe200078e02ff */
[----:B------:R-:W-:Y:S01]  /*1b50*/  SHF.R.S32.HI R56, RZ, 0x1f, R2 ;  /* 0x0000001fff387819 */ /* 0x000fe20000011402 */
[-C--:B------:R-:W-:Y:S01]  /*1b60*/  IMAD R125, R70, R3.reuse, RZ ;  /* 0x00000003467d7224 */ /* 0x080fe200078e02ff */
[----:B------:R-:W-:Y:S01]  /*1b70*/  IADD3 R48, P2, R2, UR10, RZ ;  /* 0x0000000a02307c10 */ /* 0x000fe2000ff5e0ff */
[-C--:B------:R-:W-:Y:S01]  /*1b80*/  IMAD R124, R124, R3.reuse, RZ ;  /* 0x000000037c7c7224 */ /* 0x080fe200078e02ff */
[----:B------:R-:W-:Y:S01]  /*1b90*/  LEA.HI.X.SX32 R57, R4, UR7, 0x1, P1 ;  /* 0x0000000704397c11 */ /* 0x000fe200088f0eff */
[----:B------:R0:W-:Y:S01]  /*1ba0*/  STL [R1], R7 ;  /* 0x0000000701007387 */ /* 0x0001e20000100800 */
[----:B------:R-:W-:Y:S01]  /*1bb0*/  LOP3.LUT R4, R0, 0xc, RZ, 0xfc, !PT ;  /* 0x0000000c00047812 */ /* 0x000fe200078efcff */
[-C--:B------:R-:W-:Y:S01]  /*1bc0*/  IMAD R123, R68, R3.reuse, RZ ;  /* 0x00000003447b7224 */ /* 0x080fe200078e02ff */
[----:B------:R-:W-:Y:S01]  /*1bd0*/  LOP3.LUT R2, R0, 0x4, RZ, 0xfc, !PT ;  /* 0x0000000400027812 */ /* 0x000fe200078efcff */
[-C--:B------:R-:W-:Y:S01]  /*1be0*/  IMAD R122, R122, R3.reuse, RZ ;  /* 0x000000037a7a7224 */ /* 0x080fe200078e02ff */
[----:B------:R-:W-:Y:S01]  /*1bf0*/  LOP3.LUT R60, R5, R0, RZ, 0xfc, !PT ;  /* 0x00000000053c7212 */ /* 0x000fe200078efcff */
[-C--:B------:R-:W-:Y:S01]  /*1c00*/  IMAD R121, R66, R3.reuse, RZ ;  /* 0x0000000342797224 */ /* 0x080fe200078e02ff */
[----:B------:R-:W-:Y:S01]  /*1c10*/  IADD3.X R21, R21, UR11, RZ, P0, !PT ;  /* 0x0000000b15157c10 */ /* 0x000fe200087fe4ff */
        /* <DEDUP_REMOVED lines=9> */
[----:B------:R-:W-:Y:S01]  /*1cb0*/  SHF.R.S32.HI R51, RZ, 0x1f, R29 ;  /* 0x0000001fff337819 */ /* 0x000fe2000001141d */
[-C--:B------:R-:W-:Y:S01]  /*1cc0*/  IMAD R114, R114, R3.reuse, RZ ;  /* 0x0000000372727224 */ /* 0x080fe200078e02ff */
[----:B------:R-:W-:Y:S01]  /*1cd0*/  IADD3 R22, P0, R29, UR10, RZ ;  /* 0x0000000a1d167c10 */ /* 0x000fe2000ff1e0ff */
        /* <DEDUP_REMOVED lines=17> */
[----:B------:R-:W-:Y:S01]  /*1df0*/  CS2R R24, SRZ ;  /* 0x0000000000187805 */ /* 0x000fe2000001ff00 */
[-C--:B------:R-:W-:Y:S01]  /*1e00*/  IMAD R98, R98, R3.reuse, RZ ;  /* 0x0000000362627224 */ /* 0x080fe200078e02ff */
[----:B------:R-:W-:Y:S01]  /*1e10*/  CS2R R26, SRZ ;  /* 0x00000000001a7805 */ /* 0x000fe2000001ff00 */
[-C--:B------:R-:W-:Y:S01]  /*1e20*/  IMAD R97, R2, R3.reuse, RZ ;  /* 0x0000000302617224 */ /* 0x080fe200078e02ff */
[----:B------:R-:W-:Y:S01]  /*1e30*/  CS2R R28, SRZ ;  /* 0x00000000001c7805 */ /* 0x000fe2000001ff00 */
[----:B------:R-:W-:Y:S01]  /*1e40*/  IMAD R0, R0, R3, RZ ;  /* 0x0000000300007224 */ /* 0x000fe200078e02ff */
[----:B------:R-:W-:-:S02]  /*1e50*/  CS2R R30, SRZ ;  /* 0x00000000001e7805 */ /* 0x000fc4000001ff00 */
[----:B------:R-:W-:Y:S02]  /*1e60*/  CS2R R32, SRZ ;  /* 0x0000000000207805 */ /* 0x000fe4000001ff00 */
[----:B------:R-:W-:Y:S02]  /*1e70*/  CS2R R34, SRZ ;  /* 0x0000000000227805 */ /* 0x000fe4000001ff00 */
[----:B------:R-:W-:Y:S02]  /*1e80*/  CS2R R36, SRZ ;  /* 0x0000000000247805 */ /* 0x000fe4000001ff00 */
[----:B------:R-:W-:Y:S01]  /*1e90*/  CS2R R38, SRZ ;  /* 0x0000000000267805 */ /* 0x000fe2000001ff00 */
[----:B------:R-:W-:Y:S01]  /*1ea0*/  IMAD R59, R96, UR4, RZ ;  /* 0x00000004603b7c24 */ /* 0x000fe2000f8e02ff */
[C---:B0-----:R-:W-:Y:S01]  /*1eb0*/  LOP3.LUT R7, R60.reuse, 0x10, RZ, 0x3c, !PT ;  /* 0x000000103c077812 */ /* 0x041fe200078e3cff */
[----:B------:R-:W-:Y:S01]  /*1ec0*/  USHF.L.U32 UR20, UR4, 0x7, URZ ;  /* 0x0000000704147899 */ /* 0x000fe2000800063f */
[----:B------:R-:W-:-:S02]  /*1ed0*/  LOP3.LUT R6, R60, 0x20, RZ, 0x3c, !PT ;  /* 0x000000203c067812 */ /* 0x000fc400078e3cff */
[C---:B------:R-:W-:Y:S02]  /*1ee0*/  LOP3.LUT R5, R60.reuse, 0x30, RZ, 0x3c, !PT ;  /* 0x000000303c057812 */ /* 0x040fe400078e3cff */
[C---:B------:R-:W-:Y:S02]  /*1ef0*/  LOP3.LUT R4, R60.reuse, 0x40, RZ, 0x3c, !PT ;  /* 0x000000403c047812 */ /* 0x040fe400078e3cff */
[C---:B------:R-:W-:Y:S02]  /*1f00*/  LOP3.LUT R3, R60.reuse, 0x50, RZ, 0x3c, !PT ;  /* 0x000000503c037812 */ /* 0x040fe400078e3cff */
[C---:B------:R-:W-:Y:S02]  /*1f10*/  LOP3.LUT R2, R60.reuse, 0x60, RZ, 0x3c, !PT ;  /* 0x000000603c027812 */ /* 0x040fe400078e3cff */
[----:B------:R-:W-:Y:S02]  /*1f20*/  LOP3.LUT R0, R60, 0x70, RZ, 0x3c, !PT ;  /* 0x000000703c007812 */ /* 0x000fe400078e3cff */
[----:B------:R-:W-:-:S02]  /*1f30*/  IADD3.X R51, R51, UR11, RZ, P0, !PT ;  /* 0x0000000b33337c10 */ /* 0x000fc400087fe4ff */
[----:B------:R-:W-:Y:S02]  /*1f40*/  IADD3.X R52, R52, UR11, RZ, P4, !PT ;  /* 0x0000000b34347c10 */ /* 0x000fe4000a7fe4ff */
[----:B------:R-:W-:Y:S02]  /*1f50*/  IADD3.X R53, R53, UR11, RZ, P6, !PT ;  /* 0x0000000b35357c10 */ /* 0x000fe4000b7fe4ff */
[----:B------:R-:W-:Y:S02]  /*1f60*/  IADD3.X R54, R54, UR11, RZ, P5, !PT ;  /* 0x0000000b36367c10 */ /* 0x000fe4000affe4ff */
[----:B------:R-:W-:Y:S02]  /*1f70*/  IADD3.X R55, R55, UR11, RZ, P3, !PT ;  /* 0x0000000b37377c10 */ /* 0x000fe40009ffe4ff */
[----:B------:R-:W-:Y:S01]  /*1f80*/  IADD3.X R56, R56, UR11, RZ, P2, !PT ;  /* 0x0000000b38387c10 */ /* 0x000fe200097fe4ff */
[----:B------:R-:W-:-:S06]  /*1f90*/  ULDC UR11, c[0x0][0x230] ;  /* 0x00008c00000b7ab9 */ /* 0x000fcc0000000800 */
.L_x_1:
[----:B------:R-:W0:Y:S01]  /*1fa0*/  S2R R61, SR_TID.X ;  /* 0x00000000003d7919 */ /* 0x000e220000002100 */
[----:B------:R-:W1:Y:S01]  /*1fb0*/  LDC R66, c[0x0][0x238] ;  /* 0x00008e00ff427b82 */ /* 0x000e620000000800 */
[----:B------:R-:W-:Y:S01]  /*1fc0*/  PRMT R87, RZ, 0x7610, R87 ;  /* 0x00007610ff577816 */ /* 0x000fe20000000057 */
[----:B------:R-:W2:Y:S01]  /*1fd0*/  S2R R105, SR_TID.X ;  /* 0x0000000000697919 */ /* 0x000ea20000002100 */
[C---:B------:R-:W-:Y:S02]  /*1fe0*/  IADD3 R64, P3, R97.reuse, R50, RZ ;  /* 0x0000003261407210 */ /* 0x040fe40007f7e0ff */
[----:B------:R-:W-:Y:S02]  /*1ff0*/  PRMT R86, RZ, 0x7610, R86 ;  /* 0x00007610ff567816 */ /* 0x000fe40000000056 */
[----:B------:R-:W-:Y:S02]  /*2000*/  LEA.HI.X.SX32 R65, R97, R57, 0x1, P3 ;  /* 0x0000003961417211 */ /* 0x000fe400018f0eff */
[----:B------:R-:W-:-:S02]  /*2010*/  PRMT R88, RZ, 0x7610, R88 ;  /* 0x00007610ff587816 */ /* 0x000fc40000000058 */
[----:B0-----:R-:W-:Y:S02]  /*2020*/  SHF.R.U32.HI R63, RZ, 0x7, R61 ;  /* 0x00000007ff3f7819 */ /* 0x001fe4000001163d */
[----:B--2---:R-:W-:Y:S02]  /*2030*/  SHF.R.U32.HI R89, RZ, 0x7, R105 ;  /* 0x00000007ff597819 */ /* 0x004fe40000011669 */
[----:B------:R-:W-:Y:S02]  /*2040*/  SGXT.U32 R63, R63, 0x2 ;  /* 0x000000023f3f781a */ /* 0x000fe40000000000 */
[----:B------:R-:W-:-:S03]  /*2050*/  SGXT.U32 R89, R89, 0x2 ;  /* 0x000000025959781a */ /* 0x000fc60000000000 */
[----:B-1----:R-:W-:Y:S01]  /*2060*/  IMAD R63, R63, R66, RZ ;  /* 0x000000423f3f7224 */ /* 0x002fe200078e02ff */
[C---:B------:R-:W-:Y:S02]  /*2070*/  LOP3.LUT R60, R89.reuse, 0x4, RZ, 0xfc, !PT ;  /* 0x00000004593c7812 */ /* 0x040fe400078efcff */
[C---:B------:R-:W-:Y:S02]  /*2080*/  ISETP.GE.AND P2, PT, R89.reuse, UR11, PT ;  /* 0x0000000b59007c0c */ /* 0x040fe4000bf46270 */
[----:B------:R-:W-:Y:S02]  /*2090*/  LOP3.LUT R61, R89, 0x8, RZ, 0xfc, !PT ;  /* 0x00000008593d7812 */ /* 0x000fe400078efcff */
[----:B------:R-:W-:Y:S02]  /*20a0*/  ISETP.GE.AND P1, PT, R60, UR11, PT ;  /* 0x0000000b3c007c0c */ /* 0x000fe4000bf26270 */
[----:B------:R-:W-:Y:S02]  /*20b0*/  IADD3 R60, P4, R63, R50, RZ ;  /* 0x000000323f3c7210 */ /* 0x000fe40007f9e0ff */
[----:B------:R-:W-:-:S02]  /*20c0*/  LOP3.LUT R62, R89, 0xc, RZ, 0xfc, !PT ;  /* 0x0000000c593e7812 */ /* 0x000fc400078efcff */
[----:B------:R-:W-:Y:S02]  /*20d0*/  ISETP.GE.AND P0, PT, R61, UR11, PT ;  /* 0x0000000b3d007c0c */ /* 0x000fe4000bf06270 */
[----:B------:R-:W-:Y:S02]  /*20e0*/  LEA.HI.X.SX32 R61, R63, R57, 0x1, P4 ;  /* 0x000000393f3d7211 */ /* 0x000fe400020f0eff */
[----:B------:R-:W-:-:S03]  /*20f0*/  ISETP.GE.AND P4, PT, R62, UR11, PT ;  /* 0x0000000b3e007c0c */ /* 0x000fc6000bf86270 */
[----:B------:R0:W2:Y:S01]  /*2100*/  @!P2 LDG.E.U8 R87, desc[UR12][R60.64] ;  /* 0x0000000c3c57a981 */ /* 0x0000a2000c1e1100 */
[CC--:B------:R-:W-:Y:S02]  /*2110*/  IADD3 R62, P2, R99.reuse, R50.reuse, RZ ;  /* 0x00000032633e7210 */ /* 0x0c0fe40007f5e0ff */
[----:B------:R-:W-:Y:S01]  /*2120*/  PRMT R85, RZ, 0x7610, R85 ;  /* 0x00007610ff557816 */ /* 0x000fe20000000055 */
[----:B------:R-:W3:Y:S01]  /*2130*/  @!P1 LDG.E.U8 R88, desc[UR12][R64.64] ;  /* 0x0000000c40589981 */ /* 0x000ee2000c1e1100 */
[----:B------:R-:W-:Y:S02]  /*2140*/  LEA.HI.X.SX32 R63, R99, R57, 0x1, P2 ;  /* 0x00000039633f7211 */ /* 0x000fe400010f0eff */
[C---:B------:R-:W-:Y:S02]  /*2150*/  LOP3.LUT R66, R89.reuse, 0x10, RZ, 0xfc, !PT ;  /* 0x0000001059427812 */ /* 0x040fe400078efcff */
[----:B0-----:R-:W-:Y:S01]  /*2160*/  IADD3 R60, P3, R98, R50, RZ ;  /* 0x00000032623c7210 */ /* 0x001fe20007f7e0ff */
[----:B------:R0:W4:Y:S01]  /*2170*/  @!P4 LDG.E.U8 R86, desc[UR12][R62.64] ;  /* 0x0000000c3e56c981 */ /* 0x000122000c1e1100 */
[----:B------:R-:W-:-:S02]  /*2180*/  LOP3.LUT R67, R89, 0x14, RZ, 0xfc, !PT ;  /* 0x0000001459437812 */ /* 0x000fc400078efcff */
[----:B------:R-:W-:Y:S02]  /*2190*/  LEA.HI.X.SX32 R61, R98, R57, 0x1, P3 ;  /* 0x00000039623d7211 */ /* 0x000fe400018f0eff */
[----:B------:R-:W-:Y:S02]  /*21a0*/  ISETP.GE.AND P5, PT, R66, UR11, PT ;  /* 0x0000000b42007c0c */ /* 0x000fe4000bfa6270 */
[----:B------:R-:W-:Y:S01]  /*21b0*/  ISETP.GE.AND P4, PT, R67, UR11, PT ;  /* 0x0000000b43007c0c */ /* 0x000fe2000bf86270 */
[----:B------:R1:W5:Y:S01]  /*21c0*/  @!P0 LDG.E.U8 R85, desc[UR12][R60.64] ;  /* 0x0000000c3c558981 */ /* 0x000362000c1e1100 */
[----:B0-----:R-:W-:Y:S02]  /*21d0*/  IADD3 R62, P0, R100, R50, RZ ;  /* 0x00000032643e7210 */ /* 0x001fe40007f1e0ff */
[C---:B------:R-:W-:Y:S02]  /*21e0*/  LOP3.LUT R68, R89.reuse, 0x18, RZ, 0xfc, !PT ;  /* 0x0000001859447812 */ /* 0x040fe400078efcff */
[----:B------:R-:W-:-:S02]  /*21f0*/  LOP3.LUT R64, R89, 0x1c, RZ, 0xfc, !PT ;  /* 0x0000001c59407812 */ /* 0x000fc400078efcff */
[----:B-1----:R-:W-:Y:S02]  /*2200*/  LOP3.LUT R61, R89, 0x20, RZ, 0xfc, !PT ;  /* 0x00000020593d7812 */ /* 0x002fe400078efcff */
[----:B------:R-:W-:Y:S02]  /*2210*/  IADD3 R60, P1, R101, R50, RZ ;  /* 0x00000032653c7210 */ /* 0x000fe40007f3e0ff */
[----:B------:R-:W-:Y:S02]  /*2220*/  LEA.HI.X.SX32 R63, R100, R57, 0x1, P0 ;  /* 0x00000039643f7211 */ /* 0x000fe400000f0eff */
[----:B------:R-:W-:Y:S02]  /*2230*/  PRMT R80, RZ, 0x7610, R80 ;  /* 0x00007610ff507816 */ /* 0x000fe40000000050 */
[----:B------:R-:W-:Y:S02]  /*2240*/  ISETP.GE.AND P0, PT, R61, UR11, PT ;  /* 0x0000000b3d007c0c */ /* 0x000fe4000bf06270 */
[----:B------:R-:W-:-:S02]  /*2250*/  PRMT R79, RZ, 0x7610, R79 ;  /* 0x00007610ff4f7816 */ /* 0x000fc4000000004f */
[----:B------:R-:W-:Y:S01]  /*2260*/  LEA.HI.X.SX32 R61, R101, R57, 0x1, P1 ;  /* 0x00000039653d7211 */ /* 0x000fe200008f0eff */
[----:B------:R0:W3:Y:S01]  /*2270*/  @!P5 LDG.E.U8 R80, desc[UR12][R62.64] ;  /* 0x0000000c3e50d981 */ /* 0x0000e2000c1e1100 */
[----:B------:R-:W-:Y:S02]  /*2280*/  ISETP.GE.AND P2, PT, R68, UR11, PT ;  /* 0x0000000b44007c0c */ /* 0x000fe4000bf46270 */
[----:B------:R-:W-:Y:S01]  /*2290*/  ISETP.GE.AND P3, PT, R64, UR11, PT ;  /* 0x0000000b40007c0c */ /* 0x000fe2000bf66270 */
[----:B------:R1:W3:Y:S01]  /*22a0*/  @!P4 LDG.E.U8 R79, desc[UR12][R60.64] ;  /* 0x0000000c3c4fc981 */ /* 0x0002e2000c1e1100 */
[----:B------:R-:W-:Y:S02]  /*22b0*/  PRMT R78, RZ, 0x7610, R78 ;  /* 0x00007610ff4e7816 */ /* 0x000fe4000000004e */
[-C--:B0-----:R-:W-:Y:S02]  /*22c0*/  IADD3 R62, P5, R102, R50.reuse, RZ ;  /* 0x00000032663e7210 */ /* 0x081fe40007fbe0ff */
[----:B-1----:R-:W-:-:S02]  /*22d0*/  IADD3 R60, P4, R103, R50, RZ ;  /* 0x00000032673c7210 */ /* 0x002fc40007f9e0ff */
[----:B------:R-:W-:Y:S02]  /*22e0*/  LOP3.LUT R64, R89, 0x24, RZ, 0xfc, !PT ;  /* 0x0000002459407812 */ /* 0x000fe400078efcff */
[-C--:B------:R-:W-:Y:S02]  /*22f0*/  LEA.HI.X.SX32 R63, R102, R57.reuse, 0x1, P5 ;  /* 0x00000039663f7211 */ /* 0x080fe400028f0eff */
[----:B------:R-:W-:Y:S02]  /*2300*/  PRMT R75, RZ, 0x7610, R75 ;  /* 0x00007610ff4b7816 */ /* 0x000fe4000000004b */
[----:B------:R-:W-:Y:S01]  /*2310*/  LEA.HI.X.SX32 R61, R103, R57, 0x1, P4 ;  /* 0x00000039673d7211 */ /* 0x000fe200020f0eff */
[----:B------:R0:W3:Y:S01]  /*2320*/  @!P2 LDG.E.U8 R78, desc[UR12][R62.64] ;  /* 0x0000000c3e4ea981 */ /* 0x0000e2000c1e1100 */
[----:B------:R-:W-:-:S03]  /*2330*/  ISETP.GE.AND P1, PT, R64, UR11, PT ;  /* 0x0000000b40007c0c */ /* 0x000fc6000bf26270 */
[----:B------:R1:W3:Y:S01]  /*2340*/  @!P3 LDG.E.U8 R75, desc[UR12][R60.64] ;  /* 0x0000000c3c4bb981 */ /* 0x0002e2000c1e1100 */
[----:B------:R-:W-:Y:S02]  /*2350*/  PRMT R95, RZ, 0x7610, R95 ;  /* 0x00007610ff5f7816 */ /* 0x000fe4000000005f */
[-C--:B0-----:R-:W-:Y:S02]  /*2360*/  IADD3 R62, P6, R104, R50.reuse, RZ ;  /* 0x00000032683e7210 */ /* 0x081fe40007fde0ff */
[C---:B-1----:R-:W-:Y:S02]  /*2370*/  LOP3.LUT R61, R89.reuse, 0x30, RZ, 0xfc, !PT ;  /* 0x00000030593d7812 */ /* 0x042fe400078efcff */
[----:B------:R-:W-:Y:S02]  /*2380*/  IADD3 R60, P2, R106, R50, RZ ;  /* 0x000000326a3c7210 */ /* 0x000fe40007f5e0ff */
[----:B------:R-:W-:Y:S02]  /*2390*/  LOP3.LUT R64, R89, 0x28, RZ, 0xfc, !PT ;  /* 0x0000002859407812 */ /* 0x000fe400078efcff */
[----:B------:R-:W-:-:S02]  /*23a0*/  LEA.HI.X.SX32 R63, R104, R57, 0x1, P6 ;  /* 0x00000039683f7211 */ /* 0x000fc400030f0eff */
[----:B------:R-:W-:Y:S02]  /*23b0*/  ISETP.GE.AND P3, PT, R61, UR11, PT ;  /* 0x0000000b3d007c0c */ /* 0x000fe4000bf66270 */
[----:B------:R-:W-:Y:S01]  /*23c0*/  PRMT R94, RZ, 0x7610, R94 ;  /* 0x00007610ff5e7816 */ /* 0x000fe2000000005e */
[----:B------:R0:W3:Y:S01]  /*23d0*/  @!P0 LDG.E.U8 R95, desc[UR12][R62.64] ;  /* 0x0000000c3e5f8981 */ /* 0x0000e2000c1e1100 */
[----:B------:R-:W-:Y:S02]  /*23e0*/  LEA.HI.X.SX32 R61, R106, R57, 0x1, P2 ;  /* 0x000000396a3d7211 */ /* 0x000fe400010f0eff */
[----:B------:R-:W-:Y:S02]  /*23f0*/  ISETP.GE.AND P5, PT, R64, UR11, PT ;  /* 0x0000000b40007c0c */ /* 0x000fe4000bfa6270 */
[C---:B------:R-:W-:Y:S01]  /*2400*/  LOP3.LUT R65, R89.reuse, 0x2c, RZ, 0xfc, !PT ;  /* 0x0000002c59417812 */ /* 0x040fe200078efcff */
[----:B------:R1:W3:Y:S01]  /*2410*/  @!P1 LDG.E.U8 R94, desc[UR12][R60.64] ;  /* 0x0000000c3c5e9981 */ /* 0x0002e2000c1e1100 */
[----:B0-----:R-:W-:-:S02]  /*2420*/  LOP3.LUT R63, R89, 0x38, RZ, 0xfc, !PT ;  /* 0x00000038593f7812 */ /* 0x001fc400078efcff */
[C---:B------:R-:W-:Y:S02]  /*2430*/  IADD3 R62, P0, R108.reuse, R50, RZ ;  /* 0x000000326c3e7210 */ /* 0x040fe40007f1e0ff */
[----:B------:R-:W-:Y:S02]  /*2440*/  ISETP.GE.AND P4, PT, R65, UR11, PT ;  /* 0x0000000b41007c0c */ /* 0x000fe4000bf86270 */
[----:B-1----:R-:W-:Y:S02]  /*2450*/  LOP3.LUT R60, R89, 0x3c, RZ, 0xfc, !PT ;  /* 0x0000003c593c7812 */ /* 0x002fe400078efcff */
[----:B------:R-:W-:Y:S02]  /*2460*/  ISETP.GE.AND P1, PT, R63, UR11, PT ;  /* 0x0000000b3f007c0c */ /* 0x000fe4000bf26270 */
[----:B------:R-:W-:Y:S02]  /*2470*/  LEA.HI.X.SX32 R63, R108, R57, 0x1, P0 ;  /* 0x000000396c3f7211 */ /* 0x000fe400000f0eff */
[----:B------:R-:W-:-:S02]  /*2480*/  PRMT R92, RZ, 0x7610, R92 ;  /* 0x00007610ff5c7816 */ /* 0x000fc4000000005c */
[C---:B------:R-:W-:Y:S02]  /*2490*/  LOP3.LUT R64, R89.reuse, 0x34, RZ, 0xfc, !PT ;  /* 0x0000003459407812 */ /* 0x040fe400078efcff */
[----:B------:R-:W-:Y:S02]  /*24a0*/  ISETP.GE.AND P0, PT, R60, UR11, PT ;  /* 0x0000000b3c007c0c */ /* 0x000fe4000bf06270 */
[----:B------:R-:W-:Y:S01]  /*24b0*/  IADD3 R60, P6, R110, R50, RZ ;  /* 0x000000326e3c7210 */ /* 0x000fe20007fde0ff */
[----:B------:R0:W3:Y:S01]  /*24c0*/  @!P5 LDG.E.U8 R92, desc[UR12][R62.64] ;  /* 0x0000000c3e5cd981 */ /* 0x0000e2000c1e1100 */
[----:B------:R-:W-:Y:S02]  /*24d0*/  ISETP.GE.AND P2, PT, R64, UR11, PT ;  /* 0x0000000b40007c0c */ /* 0x000fe4000bf46270 */
[----:B------:R-:W-:Y:S02]  /*24e0*/  PRMT R90, RZ, 0x7610, R90 ;  /* 0x00007610ff5a7816 */ /* 0x000fe4000000005a */
[----:B------:R-:W-:-:S02]  /*24f0*/  LOP3.LUT R64, R89, 0x40, RZ, 0xfc, !PT ;  /* 0x0000004059407812 */ /* 0x000fc400078efcff */
[-C--:B------:R-:W-:Y:S02]  /*2500*/  LEA.HI.X.SX32 R61, R110, R57.reuse, 0x1, P6 ;  /* 0x000000396e3d7211 */ /* 0x080fe400030f0eff */
[----:B0-----:R-:W-:Y:S02]  /*2510*/  IADD3 R62, P6, R112, R50, RZ ;  /* 0x00000032703e7210 */ /* 0x001fe40007fde0ff */
[----:B------:R-:W-:Y:S01]  /*2520*/  ISETP.GE.AND P5, PT, R64, UR11, PT ;  /* 0x0000000b40007c0c */ /* 0x000fe2000bfa6270 */
[----:B------:R0:W3:Y:S01]  /*2530*/  @!P4 LDG.E.U8 R90, desc[UR12][R60.64] ;  /* 0x0000000c3c5ac981 */ /* 0x0000e2000c1e1100 */
[----:B------:R-:W-:Y:S02]  /*2540*/  PRMT R81, RZ, 0x7610, R81 ;  /* 0x00007610ff517816 */ /* 0x000fe40000000051 */
[----:B------:R-:W-:Y:S02]  /*2550*/  LOP3.LUT R64, R89, 0x44, RZ, 0xfc, !PT ;  /* 0x0000004459407812 */ /* 0x000fe400078efcff */
[----:B------:R-:W-:-:S02]  /*2560*/  LEA.HI.X.SX32 R63, R112, R57, 0x1, P6 ;  /* 0x00000039703f7211 */ /* 0x000fc400030f0eff */
[----:B------:R-:W-:Y:S02]  /*2570*/  ISETP.GE.AND P4, PT, R64, UR11, PT ;  /* 0x0000000b40007c0c */ /* 0x000fe4000bf86270 */
[C---:B0-----:R-:W-:Y:S01]  /*2580*/  IADD3 R60, P6, R114.reuse, R50, RZ ;  /* 0x00000032723c7210 */ /* 0x041fe20007fde0ff */
[----:B------:R0:W3:Y:S01]  /*2590*/  @!P3 LDG.E.U8 R81, desc[UR12][R62.64] ;  /* 0x0000000c3e51b981 */ /* 0x0000e2000c1e1100 */
[----:B------:R-:W-:Y:S02]  /*25a0*/  PRMT R74, RZ, 0x7610, R74 ;  /* 0x00007610ff4a7816 */ /* 0x000fe4000000004a */
[----:B------:R-:W-:Y:S02]  /*25b0*/  LOP3.LUT R64, R89, 0x48, RZ, 0xfc, !PT ;  /* 0x0000004859407812 */ /* 0x000fe400078efcff */
[----:B------:R-:W-:Y:S02]  /*25c0*/  LEA.HI.X.SX32 R61, R114, R57, 0x1, P6 ;  /* 0x00000039723d7211 */ /* 0x000fe400030f0eff */
[----:B------:R-:W-:-:S02]  /*25d0*/  ISETP.GE.AND P3, PT, R64, UR11, PT ;  /* 0x0000000b40007c0c */ /* 0x000fc4000bf66270 */
[CC--:B0-----:R-:W-:Y:S01]  /*25e0*/  IADD3 R62, P6, R116.reuse, R50.reuse, RZ ;  /* 0x00000032743e7210 */ /* 0x0c1fe20007fde0ff */
[----:B------:R0:W3:Y:S01]  /*25f0*/  @!P2 LDG.E.U8 R74, desc[UR12][R60.64] ;  /* 0x0000000c3c4aa981 */ /* 0x0000e2000c1e1100 */
[----:B------:R-:W-:Y:S02]  /*2600*/  PRMT R67, RZ, 0x7610, R67 ;  /* 0x00007610ff437816 */ /* 0x000fe40000000043 */
[----:B------:R-:W-:Y:S02]  /*2610*/  LOP3.LUT R64, R89, 0x4c, RZ, 0xfc, !PT ;  /* 0x0000004c59407812 */ /* 0x000fe400078efcff */
[----:B------:R-:W-:Y:S02]  /*2620*/  LEA.HI.X.SX32 R63, R116, R57, 0x1, P6 ;  /* 0x00000039743f7211 */ /* 0x000fe400030f0eff */
[----:B------:R-:W-:Y:S02]  /*2630*/  ISETP.GE.AND P2, PT, R64, UR11, PT ;  /* 0x0000000b40007c0c */ /* 0x000fe4000bf46270 */
[----:B0-----:R-:W-:Y:S01]  /*2640*/  IADD3 R60, P6, R117, R50, RZ ;  /* 0x00000032753c7210 */ /* 0x001fe20007fde0ff */
[----:B------:R0:W3:Y:S01]  /*2650*/  @!P1 LDG.E.U8 R67, desc[UR12][R62.64] ;  /* 0x0000000c3e439981 */ /* 0x0000e2000c1e1100 */
[----:B------:R-:W-:-:S02]  /*2660*/  LOP3.LUT R64, R89, 0x50, RZ, 0xfc, !PT ;  /* 0x0000005059407812 */ /* 0x000fc400078efcff */
[----:B------:R-:W-:Y:S02]  /*2670*/  LEA.HI.X.SX32 R61, R117, R57, 0x1, P6 ;  /* 0x00000039753d7211 */ /* 0x000fe400030f0eff */
[----:B------:R-:W-:Y:S02]  /*2680*/  PRMT R66, RZ, 0x7610, R66 ;  /* 0x00007610ff427816 */ /* 0x000fe40000000042 */
[----:B------:R-:W-:Y:S02]  /*2690*/  ISETP.GE.AND P1, PT, R64, UR11, PT ;  /* 0x0000000b40007c0c */ /* 0x000fe4000bf26270 */
[----:B0-----:R-:W-:Y:S02]  /*26a0*/  IADD3 R62, P6, R118, R50, RZ ;  /* 0x00000032763e7210 */ /* 0x001fe40007fde0ff */
[----:B------:R0:W3:Y:S01]  /*26b0*/  @!P0 LDG.E.U8 R66, desc[UR12][R60.64] ;  /* 0x0000000c3c428981 */ /* 0x0000e2000c1e1100 */
[----:B------:R-:W-:Y:S02]  /*26c0*/  PRMT R65, RZ, 0x7610, R65 ;  /* 0x00007610ff417816 */ /* 0x000fe40000000041 */
[----:B------:R-:W-:-:S02]  /*26d0*/  LOP3.LUT R64, R89, 0x54, RZ, 0xfc, !PT ;  /* 0x0000005459407812 */ /* 0x000fc400078efcff */
[-C--:B------:R-:W-:Y:S02]  /*26e0*/  LEA.HI.X.SX32 R63, R118, R57.reuse, 0x1, P6 ;  /* 0x00000039763f7211 */ /* 0x080fe400030f0eff */
[----:B------:R-:W-:Y:S02]  /*26f0*/  LOP3.LUT R68, R89, 0x58, RZ, 0xfc, !PT ;  /* 0x0000005859447812 */ /* 0x000fe400078efcff */
[C---:B0-----:R-:W-:Y:S01]  /*2700*/  IADD3 R60, P6, R119.reuse, R50, RZ ;  /* 0x00000032773c7210 */ /* 0x041fe20007fde0ff */
[----:B------:R0:W3:Y:S01]  /*2710*/  @!P5 LDG.E.U8 R65, desc[UR12][R62.64] ;  /* 0x0000000c3e41d981 */ /* 0x0000e2000c1e1100 */
[----:B------:R-:W-:Y:S02]  /*2720*/  ISETP.GE.AND P0, PT, R64, UR11, PT ;  /* 0x0000000b40007c0c */ /* 0x000fe4000bf06270 */
[----:B------:R-:W-:Y:S02]  /*2730*/  PRMT R64, RZ, 0x7610, R64 ;  /* 0x00007610ff407816 */ /* 0x000fe40000000040 */
[----:B------:R-:W-:-:S02]  /*2740*/  LEA.HI.X.SX32 R61, R119, R57, 0x1, P6 ;  /* 0x00000039773d7211 */ /* 0x000fc400030f0eff */
[----:B------:R-:W-:Y:S02]  /*2750*/  ISETP.GE.AND P5, PT, R68, UR11, PT ;  /* 0x0000000b44007c0c */ /* 0x000fe4000bfa6270 */
[C---:B------:R-:W-:Y:S01]  /*2760*/  IADD3 R68, P6, R120.reuse, R50, RZ ;  /* 0x0000003278447210 */ /* 0x040fe20007fde0ff */
[----:B------:R1:W3:Y:S01]  /*2770*/  @!P4 LDG.E.U8 R64, desc[UR12][R60.64] ;  /* 0x0000000c3c40c981 */ /* 0x0002e2000c1e1100 */
[----:B0-----:R-:W-:Y:S02]  /*2780*/  LOP3.LUT R62, R89, 0x5c, RZ, 0xfc, !PT ;  /* 0x0000005c593e7812 */ /* 0x001fe400078efcff */
[----:B------:R-:W-:Y:S02]  /*2790*/  LEA.HI.X.SX32 R69, R120, R57, 0x1, P6 ;  /* 0x0000003978457211 */ /* 0x000fe400030f0eff */
[----:B------:R-:W-:Y:S02]  /*27a0*/  PRMT R63, RZ, 0x7610, R63 ;  /* 0x00007610ff3f7816 */ /* 0x000fe4000000003f */
[----:B------:R-:W-:-:S02]  /*27b0*/  ISETP.GE.AND P4, PT, R62, UR11, PT ;  /* 0x0000000b3e007c0c */ /* 0x000fc4000bf86270 */
[C---:B-1----:R-:W-:Y:S02]  /*27c0*/  IADD3 R60, P6, R121.reuse, R50, RZ ;  /* 0x00000032793c7210 */ /* 0x042fe40007fde0ff */
[----:B------:R0:W3:Y:S01]  /*27d0*/  @!P3 LDG.E.U8 R63, desc[UR12][R68.64] ;  /* 0x0000000c443fb981 */ /* 0x0000e2000c1e1100 */
[----:B------:R-:W-:Y:S02]  /*27e0*/  PRMT R62, RZ, 0x7610, R62 ;  /* 0x00007610ff3e7816 */ /* 0x000fe4000000003e */
[----:B------:R-:W-:Y:S02]  /*27f0*/  LEA.HI.X.SX32 R61, R121, R57, 0x1, P6 ;  /* 0x00000039793d7211 */ /* 0x000fe400030f0eff */
[----:B------:R-:W-:-:S03]  /*2800*/  LOP3.LUT R70, R89, 0x60, RZ, 0xfc, !PT ;  /* 0x0000006059467812 */ /* 0x000fc600078efcff */
[----:B------:R1:W3:Y:S01]  /*2810*/  @!P2 LDG.E.U8 R62, desc[UR12][R60.64] ;  /* 0x0000000c3c3ea981 */ /* 0x0002e2000c1e1100 */
[----:B0-----:R-:W-:Y:S02]  /*2820*/  LOP3.LUT R69, R89, 0x64, RZ, 0xfc, !PT ;  /* 0x0000006459457812 */ /* 0x001fe400078efcff */
[----:B------:R-:W-:Y:S02]  /*2830*/  IADD3 R68, P6, R122, R50, RZ ;  /* 0x000000327a447210 */ /* 0x000fe40007fde0ff */
[----:B------:R-:W-:Y:S02]  /*2840*/  ISETP.GE.AND P2, PT, R69, UR11, PT ;  /* 0x0000000b45007c0c */ /* 0x000fe4000bf46270 */
[----:B------:R-:W-:Y:S02]  /*2850*/  ISETP.GE.AND P3, PT, R70, UR11, PT ;  /* 0x0000000b46007c0c */ /* 0x000fe4000bf66270 */
[----:B-1----:R-:W-:Y:S02]  /*2860*/  PRMT R61, RZ, 0x7610, R61 ;  /* 0x00007610ff3d7816 */ /* 0x002fe4000000003d */
[----:B------:R-:W-:-:S02]  /*2870*/  LEA.HI.X.SX32 R69, R122, R57, 0x1, P6 ;  /* 0x000000397a457211 */ /* 0x000fc400030f0eff */
[----:B------:R-:W-:-:S03]  /*2880*/  IADD3 R70, P6, R123, R50, RZ ;  /* 0x000000327b467210 */ /* 0x000fc60007fde0ff */
[----:B------:R0:W3:Y:S01]  /*2890*/  @!P1 LDG.E.U8 R61, desc[UR12][R68.64] ;  /* 0x0000000c443d9981 */ /* 0x0000e2000c1e1100 */
[----:B------:R-:W-:Y:S02]  /*28a0*/  LEA.HI.X.SX32 R71, R123, R57, 0x1, P6 ;  /* 0x000000397b477211 */ /* 0x000fe400030f0eff */
[----:B------:R-:W-:Y:S02]  /*28b0*/  PRMT R76, RZ, 0x7610, R76 ;  /* 0x00007610ff4c7816 */ /* 0x000fe4000000004c */
[----:B0-----:R-:W-:-:S04]  /*28c0*/  IADD3 R68, P6, R124, R50, RZ ;  /* 0x000000327c447210 */ /* 0x001fc80007fde0ff */
[----:B------:R-:W-:-:S05]  /*28d0*/  LEA.HI.X.SX32 R69, R124, R57, 0x1, P6 ;  /* 0x000000397c457211 */ /* 0x000fca00030f0eff */
[----:B------:R-:W3:Y:S04]  /*28e0*/  @!P5 LDG.E.U8 R76, desc[UR12][R68.64] ;  /* 0x0000000c444cd981 */ /* 0x000ee8000c1e1100 */
[----:B------:R-:W2:Y:S04]  /*28f0*/  LDL R68, [R1] ;  /* 0x0000000001447983 */ /* 0x000ea80000100800 */
[----:B------:R-:W4:Y:S01]  /*2900*/  LDL R69, [R1+0x4] ;  /* 0x0000040001457983 */ /* 0x000f220000100800 */
[----:B------:R-:W-:Y:S02]  /*2910*/  PRMT R60, RZ, 0x7610, R60 ;  /* 0x00007610ff3c7816 */ /* 0x000fe4000000003c */
[----:B------:R-:W-:-:S04]  /*2920*/  LOP3.LUT R72, R89, 0x68, RZ, 0xfc, !PT ;  /* 0x0000006859487812 */ /* 0x000fc800078efcff */
[----:B------:R-:W-:Y:S01]  /*2930*/  ISETP.GE.AND P1, PT, R72, UR11, PT ;  /* 0x0000000b48007c0c */ /* 0x000fe2000bf26270 */
[----:B------:R0:W3:Y:S01]  /*2940*/  @!P0 LDG.E.U8 R60, desc[UR12][R70.64] ;  /* 0x0000000c463c8981 */ /* 0x0000e2000c1e1100 */
[C---:B------:R-:W-:Y:S02]  /*2950*/  IADD3 R72, P0, R125.reuse, R50, RZ ;  /* 0x000000327d487210 */ /* 0x040fe40007f1e0ff */
[----:B------:R-:W-:Y:S02]  /*2960*/  PRMT R77, RZ, 0x7610, R77 ;  /* 0x00007610ff4d7816 */ /* 0x000fe4000000004d */
[----:B------:R-:W-:Y:S02]  /*2970*/  LEA.HI.X.SX32 R73, R125, R57, 0x1, P0 ;  /* 0x000000397d497211 */ /* 0x000fe400000f0eff */
[----:B0-----:R-:W-:-:S03]  /*2980*/  LOP3.LUT R70, R89, 0x6c, RZ, 0xfc, !PT ;  /* 0x0000006c59467812 */ /* 0x001fc600078efcff */
[----:B------:R0:W3:Y:S01]  /*2990*/  @!P4 LDG.E.U8 R77, desc[UR12][R72.64] ;  /* 0x0000000c484dc981 */ /* 0x0000e2000c1e1100 */
[----:B------:R-:W-:-:S03]  /*29a0*/  ISETP.GE.AND P6, PT, R70, UR11, PT ;  /* 0x0000000b46007c0c */ /* 0x000fc6000bfc6270 */
[----:B------:R-:W0:Y:S01]  /*29b0*/  LDL R73, [R1+0x8] ;  /* 0x0000080001497983 */ /* 0x000e220000100800 */
[-C--:B--2---:R-:W-:Y:S01]  /*29c0*/  IADD3 R70, P5, R68, R50.reuse, RZ ;  /* 0x0000003244467210 */ /* 0x084fe20007fbe0ff */
[----:B------:R-:W-:Y:S01]  /*29d0*/  IMAD.MOV.U32 R71, RZ, RZ, R68 ;  /* 0x000000ffff477224 */ /* 0x000fe200078e0044 */
[----:B----4-:R-:W-:Y:S02]  /*29e0*/  IADD3 R68, P0, R69, R50, RZ ;  /* 0x0000003245447210 */ /* 0x010fe40007f1e0ff */
[----:B------:R-:W2:Y:S01]  /*29f0*/  LDL R69, [R1+0x4] ;  /* 0x0000040001457983 */ /* 0x000ea20000100800 */
[----:B------:R-:W-:Y:S02]  /*2a00*/  PRMT R83, RZ, 0x7610, R83 ;  /* 0x00007610ff537816 */ /* 0x000fe40000000053 */
[----:B------:R-:W-:-:S05]  /*2a10*/  LEA.HI.X.SX32 R71, R71, R57, 0x1, P5 ;  /* 0x0000003947477211 */ /* 0x000fca00028f0eff */
[----:B------:R-:W4:Y:S04]  /*2a20*/  @!P3 LDG.E.U8 R83, desc[UR12][R70.64] ;  /* 0x0000000c4653b981 */ /* 0x000f28000c1e1100 */
[----:B------:R-:W5:Y:S04]  /*2a30*/  LDL R70, [R1+0xc] ;  /* 0x00000c0001467983 */ /* 0x000f680000100800 */
[----:B------:R-:W3:Y:S01]  /*2a40*/  LDL R71, [R1+0x10] ;  /* 0x0000100001477983 */ /* 0x000ee20000100800 */
[----:B--2---:R-:W-:Y:S02]  /*2a50*/  LEA.HI.X.SX32 R69, R69, R57, 0x1, P0 ;  /* 0x0000003945457211 */ /* 0x004fe400000f0eff */
[----:B0-----:R-:W-:-:S02]  /*2a60*/  IADD3 R72, P0, R73, R50, RZ ;  /* 0x0000003249487210 */ /* 0x001fc40007f1e0ff */
[----:B------:R-:W2:Y:S01]  /*2a70*/  LDL R73, [R1+0x8] ;  /* 0x0000080001497983 */ /* 0x000ea20000100800 */
[----:B------:R-:W-:-:S06]  /*2a80*/  PRMT R82, RZ, 0x7610, R82 ;  /* 0x00007610ff527816 */ /* 0x000fcc0000000052 */
[----:B------:R0:W4:Y:S02]  /*2a90*/  @!P2 LDG.E.U8 R82, desc[UR12][R68.64] ;  /* 0x0000000c4452a981 */ /* 0x000124000c1e1100 */
[----:B0-----:R-:W-:-:S04]  /*2aa0*/  LOP3.LUT R69, R89, 0x70, RZ, 0xfc, !PT ;  /* 0x0000007059457812 */ /* 0x001fc800078efcff */
[----:B------:R-:W-:Y:S02]  /*2ab0*/  ISETP.GE.AND P2, PT, R69, UR11, PT ;  /* 0x0000000b45007c0c */ /* 0x000fe4000bf46270 */
[----:B--2---:R-:W-:Y:S02]  /*2ac0*/  LEA.HI.X.SX32 R73, R73, R57, 0x1, P0 ;  /* 0x0000003949497211 */ /* 0x004fe400000f0eff */
[----:B-----5:R-:W-:-:S04]  /*2ad0*/  IADD3 R68, P0, R70, R50, RZ ;  /* 0x0000003246447210 */ /* 0x020fc80007f1e0ff */
[----:B------:R-:W-:Y:S02]  /*2ae0*/  LEA.HI.X.SX32 R69, R70, R57, 0x1, P0 ;  /* 0x0000003946457211 */ /* 0x000fe400000f0eff */
[----:B---3--:R-:W-:Y:S02]  /*2af0*/  IADD3 R70, P0, R71, R50, RZ ;  /* 0x0000003247467210 */ /* 0x008fe40007f1e0ff */
[----:B------:R-:W2:Y:S01]  /*2b00*/  LDL R71, [R1+0x10] ;  /* 0x0000100001477983 */ /* 0x000ea20000100800 */
[----:B------:R-:W-:-:S06]  /*2b10*/  PRMT R84, RZ, 0x7610, R84 ;  /* 0x00007610ff547816 */ /* 0x000fcc0000000054 */
[----:B------:R0:W3:Y:S02]  /*2b20*/  @!P1 LDG.E.U8 R84, desc[UR12][R72.64] ;  /* 0x0000000c48549981 */ /* 0x0000e4000c1e1100 */
[----:B0-----:R-:W-:Y:S02]  /*2b30*/  PRMT R72, RZ, 0x7610, R72 ;  /* 0x00007610ff487816 */ /* 0x001fe40000000048 */
[----:B------:R-:W-:-:S04]  /*2b40*/  PRMT R73, RZ, 0x7610, R73 ;  /* 0x00007610ff497816 */ /* 0x000fc80000000049 */
[----:B------:R0:W5:Y:S02]  /*2b50*/  @!P6 LDG.E.U8 R72, desc[UR12][R68.64] ;  /* 0x0000000c4448e981 */ /* 0x000164000c1e1100 */
[C---:B0-----:R-:W-:Y:S02]  /*2b60*/  LOP3.LUT R68, R89.reuse, 0x74, RZ, 0xfc, !PT ;  /* 0x0000007459447812 */ /* 0x041fe400078efcff */
[----:B------:R-:W-:Y:S02]  /*2b70*/  LOP3.LUT R69, R89, 0x78, RZ, 0xfc, !PT ;  /* 0x0000007859457812 */ /* 0x000fe400078efcff */
[----:B------:R-:W-:Y:S02]  /*2b80*/  ISETP.GE.AND P1, PT, R68, UR11, PT ;  /* 0x0000000b44007c0c */ /* 0x000fe4000bf26270 */
[----:B------:R-:W4:Y:S01]  /*2b90*/  LDL R68, [R1+0x14] ;  /* 0x0000140001447983 */ /* 0x000f220000100800 */
[----:B--2---:R-:W-:-:S05]  /*2ba0*/  LEA.HI.X.SX32 R71, R71, R57, 0x1, P0 ;  /* 0x0000003947477211 */ /* 0x004fca00000f0eff */
[----:B------:R-:W2:Y:S01]  /*2bb0*/  @!P2 LDG.E.U8 R73, desc[UR12][R70.64] ;  /* 0x0000000c4649a981 */ /* 0x000ea2000c1e1100 */
[----:B------:R-:W-:-:S03]  /*2bc0*/  ISETP.GE.AND P2, PT, R69, UR11, PT ;  /* 0x0000000b45007c0c */ /* 0x000fc6000bf46270 */
[----:B------:R-:W3:Y:S04]  /*2bd0*/  LDL R69, [R1+0x14] ;  /* 0x0000140001457983 */ /* 0x000ee80000100800 */
[----:B------:R-:W5:Y:S04]  /*2be0*/  LDL R70, [R1+0x18] ;  /* 0x0000180001467983 */ /* 0x000f680000100800 */
[----:B------:R-:W2:Y:S01]  /*2bf0*/  LDL R71, [R1+0x1c] ;  /* 0x00001c0001477983 */ /* 0x000ea20000100800 */
[----:B------:R-:W-:Y:S02]  /*2c00*/  PRMT R91, RZ, 0x7610, R91 ;  /* 0x00007610ff5b7816 */ /* 0x000fe4000000005b */
[----:B------:R-:W-:Y:S01]  /*2c10*/  PRMT R93, RZ, 0x7610, R93 ;  /* 0x00007610ff5d7816 */ /* 0x000fe2000000005d */
[----:B------:R-:W-:Y:S01]  /*2c20*/  IMAD.SHL.U32 R105, R105, 0x10, RZ ;  /* 0x0000001069697824 */ /* 0x000fe200078e00ff */
[----:B----4-:R-:W-:-:S04]  /*2c30*/  IADD3 R68, P0, R68, R50, RZ ;  /* 0x0000003244447210 */ /* 0x010fc80007f1e0ff */
[----:B------:R-:W-:-:S05]  /*2c40*/  LOP3.LUT R105, R105, 0x70, RZ, 0xc0, !PT ;  /* 0x0000007069697812 */ /* 0x000fca00078ec0ff */
[----:B------:R-:W-:-:S05]  /*2c50*/  IMAD R105, R96, 0x80, R105 ;  /* 0x0000008060697824 */ /* 0x000fca00078e0269 */
[----:B------:R-:W-:Y:S02]  /*2c60*/  LOP3.LUT R105, R105, R89, RZ, 0xfc, !PT ;  /* 0x0000005969697212 */ /* 0x000fe400078efcff */
[----:B------:R-:W-:Y:S02]  /*2c70*/  PRMT R107, RZ, 0x7610, R107 ;  /* 0x00007610ff6b7816 */ /* 0x000fe4000000006b */
[----:B------:R-:W-:Y:S02]  /*2c80*/  PRMT R109, RZ, 0x7610, R109 ;  /* 0x00007610ff6d7816 */ /* 0x000fe4000000006d */
[----:B------:R-:W-:Y:S02]  /*2c90*/  PRMT R111, RZ, 0x7610, R111 ;  /* 0x00007610ff6f7816 */ /* 0x000fe4000000006f */
[----:B------:R-:W-:Y:S02]  /*2ca0*/  PRMT R113, RZ, 0x7610, R113 ;  /* 0x00007610ff717816 */ /* 0x000fe40000000071 */
[----:B------:R-:W-:-:S02]  /*2cb0*/  PRMT R115, RZ, 0x7610, R115 ;  /* 0x00007610ff737816 */ /* 0x000fc40000000073 */
[----:B---3--:R-:W-:-:S05]  /*2cc0*/  LEA.HI.X.SX32 R69, R69, R57, 0x1, P0 ;  /* 0x0000003945457211 */ /* 0x008fca00000f0eff */
[----:B------:R5:W3:Y:S02]  /*2cd0*/  @!P1 LDG.E.U8 R91, desc[UR12][R68.64] ;  /* 0x0000000c445b9981 */ /* 0x000ae4000c1e1100 */
[----:B-----5:R-:W-:-:S04]  /*2ce0*/  IADD3 R68, P0, R70, R50, RZ ;  /* 0x0000003246447210 */ /* 0x020fc80007f1e0ff */
[----:B------:R-:W-:-:S05]  /*2cf0*/  LEA.HI.X.SX32 R69, R70, R57, 0x1, P0 ;  /* 0x0000003946457211 */ /* 0x000fca00000f0eff */
[----:B------:R0:W4:Y:S02]  /*2d00*/  @!P2 LDG.E.U8 R93, desc[UR12][R68.64] ;  /* 0x0000000c445da981 */ /* 0x000124000c1e1100 */
[----:B0-----:R-:W-:-:S04]  /*2d10*/  LOP3.LUT R68, R89, 0x7c, RZ, 0xfc, !PT ;  /* 0x0000007c59447812 */ /* 0x001fc800078efcff */
[----:B------:R-:W-:Y:S02]  /*2d20*/  ISETP.GE.AND P1, PT, R68, UR11, PT ;  /* 0x0000000b44007c0c */ /* 0x000fe4000bf26270 */
[C---:B--2---:R-:W-:Y:S02]  /*2d30*/  IADD3 R68, P0, R71.reuse, R50, RZ ;  /* 0x0000003247447210 */ /* 0x044fe40007f1e0ff */
[----:B------:R-:W-:Y:S02]  /*2d40*/  PRMT R89, RZ, 0x7610, R89 ;  /* 0x00007610ff597816 */ /* 0x000fe40000000059 */
[----:B------:R-:W-:-:S07]  /*2d50*/  LEA.HI.X.SX32 R69, R71, R57, 0x1, P0 ;  /* 0x0000003947457211 */ /* 0x000fce00000f0eff */
[----:B------:R0:W2:Y:S01]  /*2d60*/  @!P1 LDG.E.U8 R89, desc[UR12][R68.64] ;  /* 0x0000000c44599981 */ /* 0x0000a2000c1e1100 */
[----:B------:R-:W-:Y:S01]  /*2d70*/  BAR.SYNC.DEFER_BLOCKING 0x0 ;  /* 0x0000000000007b1d */ /* 0x000fe20000010000 */
[----:B------:R-:W-:Y:S02]  /*2d80*/  ISETP.GE.AND P0, PT, R96, UR11, PT ;  /* 0x0000000b60007c0c */ /* 0x000fe4000bf06270 */
[----:B0-----:R-:W-:-:S03]  /*2d90*/  IADD3 R68, P1, R59, R12, RZ ;  /* 0x0000000c3b447210 */ /* 0x001fc60007f3e0ff */
[----:B------:R0:W-:Y:S04]  /*2da0*/  STS.U8 [R105+UR8], R87 ;  /* 0x0000005769007988 */ /* 0x0001e80008000008 */
[----:B------:R1:W-:Y:S01]  /*2db0*/  STS.U8 [R105+UR8+0x8], R85 ;  /* 0x0000085569007988 */ /* 0x0003e20008000008 */
[----:B0-----:R-:W-:-:S03]  /*2dc0*/  SHF.R.S32.HI R87, RZ, 0x1f, R59 ;  /* 0x0000001fff577819 */ /* 0x001fc6000001143b */
[----:B------:R0:W-:Y:S01]  /*2dd0*/  STS.U8 [R105+UR8+0xc], R86 ;  /* 0x00000c5669007988 */ /* 0x0001e20008000008 */
[----:B-1----:R-:W-:Y:S01]  /*2de0*/  PRMT R85, RZ, 0x7610, R85 ;  /* 0x00007610ff557816 */ /* 0x002fe20000000055 */
[----:B------:R-:W-:Y:S01]  /*2df0*/  IMAD.X R69, R87, 0x1, R23, P1 ;  /* 0x0000000157457824 */ /* 0x000fe200008e0617 */
[----:B------:R-:W-:-:S04]  /*2e00*/  IADD3 R70, P1, R59, R13, RZ ;  /* 0x0000000d3b467210 */ /* 0x000fc80007f3e0ff */
[----:B------:R1:W5:Y:S01]  /*2e10*/  @!P0 LDG.E.U8 R85, desc[UR12][R68.64] ;  /* 0x0000000c44558981 */ /* 0x000362000c1e1100 */
[----:B0-----:R-:W-:Y:S01]  /*2e20*/  PRMT R86, RZ, 0x7610, R86 ;  /* 0x00007610ff567816 */ /* 0x001fe20000000056 */
[----:B------:R-:W-:-:S05]  /*2e30*/  IMAD.X R71, R87, 0x1, R41, P1 ;  /* 0x0000000157477824 */ /* 0x000fca00008e0629 */
[----:B------:R0:W5:Y:S01]  /*2e40*/  @!P0 LDG.E.U8 R86, desc[UR12][R70.64] ;  /* 0x0000000c46568981 */ /* 0x000162000c1e1100 */
[----:B-1----:R-:W-:-:S05]  /*2e50*/  IADD3 R68, P1, R59, R14, RZ ;  /* 0x0000000e3b447210 */ /* 0x002fca0007f3e0ff */
[----:B------:R-:W-:Y:S01]  /*2e60*/  IMAD.X R69, R87, 0x1, R43, P1 ;  /* 0x0000000157457824 */ /* 0x000fe200008e062b */
[----:B0-----:R-:W-:-:S06]  /*2e70*/  PRMT R70, RZ, 0x7610, R70 ;  /* 0x00007610ff467816 */ /* 0x001fcc0000000046 */
[----:B------:R0:W5:Y:S01]  /*2e80*/  @!P0 LDG.E.U8 R70, desc[UR12][R68.64] ;  /* 0x0000000c44468981 */ /* 0x000162000c1e1100 */
[----:B------:R-:W-:Y:S02]  /*2e90*/  PRMT R71, RZ, 0x7610, R71 ;  /* 0x00007610ff477816 */ /* 0x000fe40000000047 */
[----:B0-----:R-:W-:-:S05]  /*2ea0*/  IADD3 R68, P1, R59, R16, RZ ;  /* 0x000000103b447210 */ /* 0x001fca0007f3e0ff */
[----:B------:R-:W-:Y:S01]  /*2eb0*/  IMAD.X R69, R87, 0x1, R45, P1 ;  /* 0x0000000157457824 */ /* 0x000fe200008e062d */
[----:B------:R0:W-:Y:S04]  /*2ec0*/  STS.U8 [R105+UR8+0x4], R88 ;  /* 0x0000045869007988 */ /* 0x0001e80008000008 */
[----:B------:R1:W5:Y:S01]  /*2ed0*/  @!P0 LDG.E.U8 R71, desc[UR12][R68.64] ;  /* 0x0000000c44478981 */ /* 0x000362000c1e1100 */
[----:B0-----:R-:W-:Y:S02]  /*2ee0*/  PRMT R88, RZ, 0x7610, R88 ;  /* 0x00007610ff587816 */ /* 0x001fe40000000058 */
[----:B-1----:R-:W-:-:S05]  /*2ef0*/  IADD3 R68, P1, R59, R18, RZ ;  /* 0x000000123b447210 */ /* 0x002fca0007f3e0ff */
[----:B------:R-:W-:-:S05]  /*2f00*/  IMAD.X R69, R87, 0x1, R47, P1 ;  /* 0x0000000157457824 */ /* 0x000fca00008e062f */
[----:B------:R0:W5:Y:S01]  /*2f10*/  @!P0 LDG.E.U8 R88, desc[UR12][R68.64] ;  /* 0x0000000c44588981 */ /* 0x000162000c1e1100 */
[----:B------:R-:W-:Y:S02]  /*2f20*/  PRMT R105, RZ, 0x7610, R105 ;  /* 0x00007610ff697816 */ /* 0x000fe40000000069 */
[----:B0-----:R-:W-:-:S05]  /*2f30*/  IADD3 R68, P1, R59, R20, RZ ;  /* 0x000000143b447210 */ /* 0x001fca0007f3e0ff */
[----:B------:R-:W-:-:S05]  /*2f40*/  IMAD.X R69, R87, 0x1, R49, P1 ;  /* 0x0000000157457824 */ /* 0x000fca00008e0631 */
[----:B------:R0:W5:Y:S02]  /*2f50*/  @!P0 LDG.E.U8 R105, desc[UR12][R68.64] ;  /* 0x0000000c44698981 */ /* 0x000164000c1e1100 */
        /* <DEDUP_REMOVED lines=13> */
[----:B------:R-:W-:Y:S01]  /*3030*/  IMAD.X R69, R87, 0x1, R55, P1 ;  /* 0x0000000157457824 */ /* 0x000fe200008e0637 */
[----:B------:R0:W-:Y:S04]  /*3040*/  STS.U8 [R7+UR8], R80 ;  /* 0x0000005007007988 */ /* 0x0001e80008000008 */
[----:B------:R1:W5:Y:S01]  /*3050*/  @!P0 LDG.E.U8 R115, desc[UR12][R68.64] ;  /* 0x0000000c44738981 */ /* 0x000362000c1e1100 */
[----:B0-----:R-:W-:Y:S02]  /*3060*/  PRMT R80, RZ, 0x7610, R80 ;  /* 0x00007610ff507816 */ /* 0x001fe40000000050 */
[----:B-1----:R-:W-:-:S05]  /*3070*/  IADD3 R68, P1, R59, R48, RZ ;  /* 0x000000303b447210 */ /* 0x002fca0007f3e0ff */
[----:B------:R-:W-:Y:S01]  /*3080*/  IMAD.X R69, R87, 0x1, R56, P1 ;  /* 0x0000000157457824 */ /* 0x000fe200008e0638 */
[----:B------:R0:W-:Y:S04]  /*3090*/  STS.U8 [R7+UR8+0x4], R79 ;  /* 0x0000044f07007988 */ /* 0x0001e80008000008 */
        /* <DEDUP_REMOVED lines=13> */
[----:B------:R-:W-:-:S05]  /*3170*/  IMAD.X R69, R87, 0x1, R17, P1 ;  /* 0x0000000157457824 */ /* 0x000fca00008e0611 */
[----:B------:R0:W5:Y:S02]  /*3180*/  @!P0 LDG.E.U8 R75, desc[UR12][R68.64] ;  /* 0x0000000c444b8981 */ /* 0x000164000c1e1100 */
[----:B0-----:R-:W-:-:S05]  /*3190*/  IADD3 R68, P1, R59, R8, RZ ;  /* 0x000000083b447210 */ /* 0x001fca0007f3e0ff */
[----:B------:R-:W-:Y:S01]  /*31a0*/  IMAD.X R69, R87, 0x1, R15, P1 ;  /* 0x0000000157457824 */ /* 0x000fe200008e060f */
[----:B------:R-:W-:-:S06]  /*31b0*/  PRMT R87, RZ, 0x7610, R87 ;  /* 0x00007610ff577816 */ /* 0x000fcc0000000057 */
[----:B------:R0:W5:Y:S02]  /*31c0*/  @!P0 LDG.E.U8 R87, desc[UR12][R68.64] ;  /* 0x0000000c44578981 */ /* 0x000164000c1e1100 */
[----:B0-----:R-:W0:Y:S02]  /*31d0*/  S2R R69, SR_TID.X ;  /* 0x0000000000457919 */ /* 0x001e240000002100 */
[----:B------:R-:W-:Y:S04]  /*31e0*/  STS.U8 [R6+UR8], R95 ;  /* 0x0000005f06007988 */ /* 0x000fe80008000008 */
[----:B------:R-:W-:Y:S04]  /*31f0*/  STS.U8 [R6+UR8+0x4], R94 ;  /* 0x0000045e06007988 */ /* 0x000fe80008000008 */
[----:B------:R-:W-:Y:S04]  /*3200*/  STS.U8 [R6+UR8+0x8], R92 ;  /* 0x0000085c06007988 */ /* 0x000fe80008000008 */
[----:B------:R-:W-:Y:S04]  /*3210*/  STS.U8 [R6+UR8+0xc], R90 ;  /* 0x00000c5a06007988 */ /* 0x000fe80008000008 */
        /* <DEDUP_REMOVED lines=8> */
[----:B------:R0:W-:Y:S02]  /*32a0*/  STS.U8 [R3+UR8+0x4], R60 ;  /* 0x0000043c03007988 */ /* 0x0001e40008000008 */
[----:B0-----:R-:W-:-:S04]  /*32b0*/  LOP3.LUT R60, R69, 0x180, RZ, 0xc0, !PT ;  /* 0x00000180453c7812 */ /* 0x001fc800078ec0ff */
[----:B------:R-:W-:-:S04]  /*32c0*/  SHF.R.U32.HI R60, RZ, 0x3, R60 ;  /* 0x00000003ff3c7819 */ /* 0x000fc8000001163c */
[----:B------:R-:W-:Y:S01]  /*32d0*/  LOP3.LUT R60, R60, 0x1ff, R69, 0x78, !PT ;  /* 0x000001ff3c3c7812 */ /* 0x000fe200078e7845 */
[----:B------:R0:W-:Y:S03]  /*32e0*/  STS.U8 [R3+UR8], R61 ;  /* 0x0000003d03007988 */ /* 0x0001e60008000008 */
[----:B------:R-:W-:Y:S01]  /*32f0*/  LOP3.LUT R62, R60, 0x40, RZ, 0x3c, !PT ;  /* 0x000000403c3e7812 */ /* 0x000fe200078e3cff */
[----:B------:R1:W-:Y:S04]  /*3300*/  STS.U8 [R3+UR8+0x8], R76 ;  /* 0x0000084c03007988 */ /* 0x0003e80008000008 */
[----:B------:R1:W-:Y:S01]  /*3310*/  STS.U8 [R3+UR8+0xc], R77 ;  /* 0x00000c4d03007988 */ /* 0x0003e20008000008 */
[----:B------:R-:W-:Y:S01]  /*3320*/  USHF.L.U32 UR4, UR14, 0x7, URZ ;  /* 0x000000070e047899 */ /* 0x000fe2000800063f */
[----:B0-----:R-:W0:Y:S02]  /*3330*/  LDC R61, c[0x0][0x238] ;  /* 0x00008e00ff3d7b82 */ /* 0x001e240000000800 */
[----:B------:R1:W-:Y:S04]  /*3340*/  STS.U8 [R2+UR8], R83 ;  /* 0x0000005302007988 */ /* 0x0003e80008000008 */
[----:B------:R1:W-:Y:S04]  /*3350*/  STS.U8 [R2+UR8+0x4], R82 ;  /* 0x0000045202007988 */ /* 0x0003e80008000008 */
[----:B------:R1:W-:Y:S04]  /*3360*/  STS.U8 [R2+UR8+0x8], R84 ;  /* 0x0000085402007988 */ /* 0x0003e80008000008 */
[----:B------:R1:W-:Y:S04]  /*3370*/  STS.U8 [R2+UR8+0xc], R72 ;  /* 0x00000c4802007988 */ /* 0x0003e80008000008 */
[----:B------:R1:W-:Y:S04]  /*3380*/  STS.U8 [R0+UR8], R73 ;  /* 0x0000004900007988 */ /* 0x0003e80008000008 */
[----:B---3--:R1:W-:Y:S04]  /*3390*/  STS.U8 [R0+UR8+0x4], R91 ;  /* 0x0000045b00007988 */ /* 0x0083e80008000008 */
[----:B----4-:R1:W-:Y:S04]  /*33a0*/  STS.U8 [R0+UR8+0x8], R93 ;  /* 0x0000085d00007988 */ /* 0x0103e80008000008 */
[----:B--2---:R1:W-:Y:S04]  /*33b0*/  STS.U8 [R0+UR8+0xc], R89 ;  /* 0x00000c5900007988 */ /* 0x0043e80008000008 */
[----:B-----5:R1:W-:Y:S04]  /*33c0*/  STS.U8 [R60+UR8+0x5400], R86 ;  /* 0x005400563c007988 */ /* 0x0203e80008000008 */
[----:B------:R1:W-:Y:S04]  /*33d0*/  STS.U8 [R60+UR8+0x5000], R71 ;  /* 0x005000473c007988 */ /* 0x0003e80008000008 */
[----:B------:R1:W-:Y:S04]  /*33e0*/  STS.U8 [R60+UR8+0x4c00], R105 ;  /* 0x004c00693c007988 */ /* 0x0003e80008000008 */
[----:B------:R1:W-:Y:S01]  /*33f0*/  STS.U8 [R60+UR8+0x4800], R109 ;  /* 0x0048006d3c007988 */ /* 0x0003e20008000008 */
[----:B------:R-:W-:-:S03]  /*3400*/  USHF.L.U32 UR5, UR14, 0x5, URZ ;  /* 0x000000050e057899 */ /* 0x000fc6000800063f */
[----:B------:R1:W-:Y:S01]  /*3410*/  STS.U8 [R60+UR8+0x4400], R113 ;  /* 0x004400713c007988 */ /* 0x0003e20008000008 */
[----:B------:R-:W-:-:S03]  /*3420*/  ULOP3.LUT UR4, UR4, 0x200, URZ, 0xc0, !UPT ;  /* 0x0000020004047892 */ /* 0x000fc6000f8ec03f */
[----:B------:R1:W-:Y:S04]  /*3430*/  STS.U8 [R60+UR8+0x4000], R80 ;  /* 0x004000503c007988 */ /* 0x0003e80008000008 */
[----:B------:R1:W-:Y:S01]  /*3440*/  STS.U8 [R60+UR8+0x5800], R79 ;  /* 0x0058004f3c007988 */ /* 0x0003e20008000008 */
[----:B------:R-:W-:-:S03]  /*3450*/  ULOP3.LUT UR5, UR5, 0x100, URZ, 0xc0, !UPT ;  /* 0x0000010005057892 */ /* 0x000fc6000f8ec03f */
[----:B------:R1:W-:Y:S04]  /*3460*/  STS.U8 [R60+UR8+0x5c00], R75 ;  /* 0x005c004b3c007988 */ /* 0x0003e80008000008 */
[----:B------:R1:W-:Y:S04]  /*3470*/  STS.U8 [R62+UR8+0x4200], R115 ;  /* 0x004200733e007988 */ /* 0x0003e80008000008 */
[----:B------:R1:W-:Y:S04]  /*3480*/  STS.U8 [R62+UR8+0x4600], R111 ;  /* 0x0046006f3e007988 */ /* 0x0003e80008000008 */
[----:B------:R1:W-:Y:S04]  /*3490*/  STS.U8 [R62+UR8+0x4a00], R107 ;  /* 0x004a006b3e007988 */ /* 0x0003e80008000008 */
[----:B------:R1:W-:Y:S04]  /*34a0*/  STS.U8 [R62+UR8+0x4e00], R88 ;  /* 0x004e00583e007988 */ /* 0x0003e80008000008 */
[----:B------:R1:W-:Y:S04]  /*34b0*/  STS.U8 [R62+UR8+0x5200], R70 ;  /* 0x005200463e007988 */ /* 0x0003e80008000008 */
[----:B------:R1:W-:Y:S04]  /*34c0*/  STS.U8 [R62+UR8+0x5600], R85 ;  /* 0x005600553e007988 */ /* 0x0003e80008000008 */
[----:B------:R1:W-:Y:S04]  /*34d0*/  STS.U8 [R62+UR8+0x5a00], R78 ;  /* 0x005a004e3e007988 */ /* 0x0003e80008000008 */
[----:B------:R1:W-:Y:S01]  /*34e0*/  STS.U8 [R62+UR8+0x5e00], R87 ;  /* 0x005e00573e007988 */ /* 0x0003e20008000008 */
[----:B------:R2:W-:Y:S06]  /*34f0*/  MEMBAR.ALL.CTA ;  /* 0x0000000000007992 */ /* 0x0005ec0000008000 */
[----:B--2---:R-:W2:Y:S01]  /*3500*/  FENCE.VIEW.ASYNC.S ;  /* 0x00000000000073c6 */ /* 0x004ea20000000000 */
[----:B------:R-:W-:-:S02]  /*3510*/  ULEA.HI UR4, UR8, UR4, URZ, 0x1c ;  /* 0x0000000408047291 */ /* 0x000fc4000f8fe03f */
[----:B------:R-:W-:Y:S01]  /*3520*/  ULEA.HI UR5, UR15, UR5, URZ, 0x1c ;  /* 0x000000050f057291 */ /* 0x000fe2000f8fe03f */
[----:B--2---:R-:W-:Y:S01]  /*3530*/  BAR.SYNC.DEFER_BLOCKING 0x0 ;  /* 0x0000000000007b1d */ /* 0x004fe20000010000 */
[----:B------:R-:W-:Y:S02]  /*3540*/  ULOP3.LUT UR4, UR4, 0x3fff, URZ, 0xc0, !UPT ;  /* 0x00003fff04047892 */ /* 0x000fe4000f8ec03f */
[----:B------:R-:W-:-:S03]  /*3550*/  ULOP3.LUT UR6, UR5, 0x3fff, URZ, 0xc0, !UPT ;  /* 0x00003fff05067892 */ /* 0x000fc6000f8ec03f */
[----:B------:R-:W-:Y:S01]  /*3560*/  UMOV UR5, 0x40000040 ;  /* 0x4000004000057882 */ /* 0x000fe20000000000 */
[----:B------:R-:W-:Y:S01]  /*3570*/  UMOV UR7, 0x40000040 ;  /* 0x4000004000077882 */ /* 0x000fe20000000000 */
[----:B------:R-:W-:-:S06]  /*3580*/  WARPGROUP.ARRIVE ;  /* 0x00000000000079c5 */ /* 0x000fcc0000000000 */
[----:B------:R-:W-:Y:S01]  /*3590*/  QGMMA.64x32x32.F32.E5M2.E5M2 R24, gdesc[UR4], R24 ;  /* 0x00600000041879f3 */ /* 0x000fe20008703818 */
[----:B------:R-:W-:Y:S02]  /*35a0*/  UIADD3 UR7, UP0, UR4, 0x2, URZ ;  /* 0x0000000204077890 */ /* 0x000fe4000ff1e03f */
[----:B------:R-:W-:Y:S01]  /*35b0*/  UIADD3 UR9, UP1, UR6, 0x2, URZ ;  /* 0x0000000206097890 */ /* 0x000fe2000ff3e03f */
[----:B------:R-:W-:Y:S01]  /*35c0*/  UMOV UR4, URZ ;  /* 0x0000003f00047c82 */ /* 0x000fe20008000000 */
[----:B------:R-:W-:Y:S01]  /*35d0*/  UMOV UR5, URZ ;  /* 0x0000003f00057c82 */ /* 0x000fe20008000000 */
[----:B------:R-:W-:Y:S02]  /*35e0*/  UIADD3.X UR6, UR4, 0x40000040, URZ, UP0, !UPT ;  /* 0x4000004004067890 */ /* 0x000fe400087fe43f */
[----:B------:R-:W-:Y:S01]  /*35f0*/  UIADD3.X UR10, UR5, 0x40000040, URZ, UP1, !UPT ;  /* 0x40000040050a7890 */ /* 0x000fe20008ffe43f */
[----:B------:R-:W-:-:S04]  /*3600*/  UMOV UR4, UR7 ;  /* 0x0000000700047c82 */ /* 0x000fc80008000000 */
[----:B------:R-:W-:Y:S01]  /*3610*/  UMOV UR5, UR6 ;  /* 0x0000000600057c82 */ /* 0x000fe20008000000 */
[----:B------:R-:W-:Y:S01]  /*3620*/  UMOV UR6, UR9 ;  /* 0x0000000900067c82 */ /* 0x000fe20008000000 */
[----:B------:R-:W-:Y:S02]  /*3630*/  UMOV UR7, UR10 ;  /* 0x0000000a00077c82 */ /* 0x000fe40008000000 */
[----:B------:R-:W-:Y:S01]  /*3640*/  QGMMA.64x32x32.F32.E5M2.E5M2 R24, gdesc[UR4], R24 ;  /* 0x00600000041879f3 */ /* 0x000fe20008703818 */
[----:B------:R-:W-:Y:S02]  /*3650*/  UIADD3.64 UR16, UR4, 0x2, URZ ;  /* 0x0000000204107897 */ /* 0x000fe4000fffe03f */
[----:B------:R-:W-:Y:S02]  /*3660*/  UIADD3.64 UR18, UR6, 0x2, URZ ;  /* 0x0000000206127897 */ /* 0x000fe4000fffe03f */
[----:B------:R-:W-:Y:S02]  /*3670*/  UIADD3.64 UR4, UR4, 0x4, URZ ;  /* 0x0000000404047897 */ /* 0x000fe4000fffe03f */
[----:B------:R-:W-:-:S05]  /*3680*/  UIADD3.64 UR6, UR6, 0x4, URZ ;  /* 0x0000000406067897 */ /* 0x000fca000fffe03f */
[----:B------:R-:W-:Y:S01]  /*3690*/  QGMMA.64x32x32.F32.E5M2.E5M2 R24, gdesc[UR16], R24 ;  /* 0x00600000101879f3 */ /* 0x000fe20008703818 */
[----:B------:R-:W-:Y:S01]  /*36a0*/  IADD3 R11, P4, R11, UR20, RZ ;  /* 0x000000140b0b7c10 */ /* 0x000fe2000ff9e0ff */
[----:B------:R-:W-:Y:S01]  /*36b0*/  VIADD R58, R58, 0xffffffff ;  /* 0xffffffff3a3a7836 */ /* 0x000fe20000000000 */
[----:B------:R-:W-:Y:S02]  /*36c0*/  IADD3 R8, P1, R8, UR20, RZ ;  /* 0x0000001408087c10 */ /* 0x000fe4000ff3e0ff */
[----:B------:R-:W-:Y:S02]  /*36d0*/  IADD3 R9, P2, R9, UR20, RZ ;  /* 0x0000001409097c10 */ /* 0x000fe4000ff5e0ff */
[----:B------:R-:W-:Y:S02]  /*36e0*/  IADD3 R10, P3, R10, UR20, RZ ;  /* 0x000000140a0a7c10 */ /* 0x000fe4000ff7e0ff */
[----:B------:R-:W-:Y:S01]  /*36f0*/  IADD3 R12, P5, R12, UR20, RZ ;  /* 0x000000140c0c7c10 */ /* 0x000fe2000ffbe0ff */
[----:B------:R-:W-:Y:S01]  /*3700*/  QGMMA.64x32x32.F32.E5M2.E5M2 R24, gdesc[UR4], R24, gsb0 ;  /* 0x00600000041879f3 */ /* 0x000fe20008003818 */
[----:B------:R-:W-:-:S06]  /*3710*/  USHF.R.S32.HI UR4, URZ, 0x1f, UR20 ;  /* 0x0000001f3f047899 */ /* 0x000fcc0008011414 */
[----:B------:R-:W-:Y:S02]  /*3720*/  IADD3.X R21, R21, UR4, RZ, P4, !PT ;  /* 0x0000000415157c10 */ /* 0x000fe4000a7fe4ff */
[----:B------:R-:W-:-:S04]  /*3730*/  IADD3 R22, P4, R22, UR20, RZ ;  /* 0x0000001416167c10 */ /* 0x000fc8000ff9e0ff */
[----:B------:R-:W-:Y:S02]  /*3740*/  IADD3.X R51, R51, UR4, RZ, P4, !PT ;  /* 0x0000000433337c10 */ /* 0x000fe4000a7fe4ff */
[----:B------:R-:W-:Y:S02]  /*3750*/  ISETP.NE.U32.AND P4, PT, R58, RZ, PT ;  /* 0x000000ff3a00720c */ /* 0x000fe40003f85070 */
[----:B------:R-:W-:Y:S02]  /*3760*/  IADD3.X R15, R15, UR4, RZ, P1, !PT ;  /* 0x000000040f0f7c10 */ /* 0x000fe40008ffe4ff */
[----:B------:R-:W-:Y:S02]  /*3770*/  IADD3.X R17, R17, UR4, RZ, P2, !PT ;  /* 0x0000000411117c10 */ /* 0x000fe400097fe4ff */
[----:B------:R-:W-:Y:S02]  /*3780*/  IADD3 R13, P6, R13, UR20, RZ ;  /* 0x000000140d0d7c10 */ /* 0x000fe4000ffde0ff */
[----:B------:R-:W-:-:S02]  /*3790*/  IADD3 R14, P0, R14, UR20, RZ ;  /* 0x000000140e0e7c10 */ /* 0x000fc4000ff1e0ff */
[----:B------:R-:W-:Y:S02]  /*37a0*/  IADD3 R16, P1, R16, UR20, RZ ;  /* 0x0000001410107c10 */ /* 0x000fe4000ff3e0ff */
[----:B------:R-:W-:Y:S01]  /*37b0*/  IADD3 R18, P2, R18, UR20, RZ ;  /* 0x0000001412127c10 */ /* 0x000fe2000ff5e0ff */
[----:B0-----:R-:W-:Y:S01]  /*37c0*/  IMAD.SHL.U32 R61, R61, 0x80, RZ ;  /* 0x000000803d3d7824 */ /* 0x001fe200078e00ff */
[----:B------:R-:W-:Y:S02]  /*37d0*/  IADD3.X R19, R19, UR4, RZ, P3, !PT ;  /* 0x0000000413137c10 */ /* 0x000fe40009ffe4ff */
[----:B------:R-:W-:Y:S02]  /*37e0*/  IADD3 R20, P3, R20, UR20, RZ ;  /* 0x0000001414147c10 */ /* 0x000fe4000ff7e0ff */
[----:B------:R-:W-:Y:S02]  /*37f0*/  IADD3.X R23, R23, UR4, RZ, P5, !PT ;  /* 0x0000000417177c10 */ /* 0x000fe4000affe4ff */
[----:B------:R-:W-:-:S02]  /*3800*/  IADD3.X R41, R41, UR4, RZ, P6, !PT ;  /* 0x0000000429297c10 */ /* 0x000fc4000b7fe4ff */
[----:B------:R-:W-:Y:S02]  /*3810*/  IADD3.X R43, R43, UR4, RZ, P0, !PT ;  /* 0x000000042b2b7c10 */ /* 0x000fe400087fe4ff */
[----:B------:R-:W-:Y:S02]  /*3820*/  IADD3.X R45, R45, UR4, RZ, P1, !PT ;  /* 0x000000042d2d7c10 */ /* 0x000fe40008ffe4ff */
[----:B------:R-:W-:Y:S02]  /*3830*/  IADD3.X R47, R47, UR4, RZ, P2, !PT ;  /* 0x000000042f2f7c10 */ /* 0x000fe400097fe4ff */
[----:B------:R-:W-:Y:S02]  /*3840*/  IADD3 R40, P5, R40, UR20, RZ ;  /* 0x0000001428287c10 */ /* 0x000fe4000ffbe0ff */
[----:B------:R-:W-:Y:S02]  /*3850*/  IADD3 R42, P6, R42, UR20, RZ ;  /* 0x000000142a2a7c10 */ /* 0x000fe4000ffde0ff */
[----:B------:R-:W-:-:S02]  /*3860*/  IADD3 R44, P0, R44, UR20, RZ ;  /* 0x000000142c2c7c10 */ /* 0x000fc4000ff1e0ff */
[----:B------:R-:W-:Y:S02]  /*3870*/  IADD3 R46, P1, R46, UR20, RZ ;  /* 0x000000142e2e7c10 */ /* 0x000fe4000ff3e0ff */
[----:B------:R-:W-:Y:S02]  /*3880*/  IADD3 R48, P2, R48, UR20, RZ ;  /* 0x0000001430307c10 */ /* 0x000fe4000ff5e0ff */
[----:B------:R-:W-:Y:S01]  /*3890*/  IADD3.X R49, R49, UR4, RZ, P3, !PT ;  /* 0x0000000431317c10 */ /* 0x000fe20009ffe4ff */
[----:B------:R-:W-:Y:S01]  /*38a0*/  UIADD3 UR11, UR11, -0x80, URZ ;  /* 0xffffff800b0b7890 */ /* 0x000fe2000fffe03f */
[----:B------:R-:W-:Y:S02]  /*38b0*/  IADD3 R50, P3, R61, R50, RZ ;  /* 0x000000323d327210 */ /* 0x000fe40007f7e0ff */
[----:B------:R-:W-:Y:S02]  /*38c0*/  IADD3.X R52, R52, UR4, RZ, P5, !PT ;  /* 0x0000000434347c10 */ /* 0x000fe4000affe4ff */
[----:B------:R-:W-:Y:S01]  /*38d0*/  IADD3.X R53, R53, UR4, RZ, P6, !PT ;  /* 0x0000000435357c10 */ /* 0x000fe2000b7fe4ff */
[----:B------:R-:W-:-:S02]  /*38e0*/  WARPGROUP.DEPBAR.LE gsb0, 0x0 ;  /* 0x00008000000079c5 */ /* 0x000fc40000010000 */
[----:B------:R-:W-:Y:S02]  /*38f0*/  IADD3.X R54, R54, UR4, RZ, P0, !PT ;  /* 0x0000000436367c10 */ /* 0x000fe400087fe4ff */
[----:B------:R-:W-:Y:S02]  /*3900*/  IADD3.X R55, R55, UR4, RZ, P1, !PT ;  /* 0x0000000437377c10 */ /* 0x000fe40008ffe4ff */
[----:B------:R-:W-:Y:S02]  /*3910*/  IADD3.X R56, R56, UR4, RZ, P2, !PT ;  /* 0x0000000438387c10 */ /* 0x000fe400097fe4ff */
[----:B------:R-:W-:Y:S01]  /*3920*/  LEA.HI.X.SX32 R57, R61, R57, 0x1, P3 ;  /* 0x000000393d397211 */ /* 0x000fe200018f0eff */
[----:B-1----:R-:W-:Y:S06]  /*3930*/  @P4 BRA `(.L_x_1) ;  /* 0xffffffe400984947 */ /* 0x002fec000383ffff */
.L_x_0:
[----:B0-----:R-:W2:Y:S01]  /*3940*/  LDL.LU R22, [R1+0x60] ;  /* 0x0000600001167983 */ /* 0x001ea20000300800 */
[----:B------:R-:W0:Y:S01]  /*3950*/  S2R R60, SR_TID.X ;  /* 0x00000000003c7919 */ /* 0x000e220000002100 */
[----:B------:R-:W-:Y:S01]  /*3960*/  F2FP.SATFINITE.E5M2.F32.PACK_AB_MERGE_C R24, R25, R24, RZ ;  /* 0x000000181918723e */ /* 0x000fe200048060ff */
[----:B------:R-:W-:Y:S01]  /*3970*/  ULDC UR4, c[0x0][0x244] ;  /* 0x0000910000047ab9 */ /* 0x000fe20000000800 */
[----:B------:R-:W-:Y:S01]  /*3980*/  F2FP.SATFINITE.E5M2.F32.PACK_AB_MERGE_C R26, R27, R26, RZ ;  /* 0x0000001a1b1a723e */ /* 0x000fe200048060ff */
[----:B------:R-:W3:Y:S01]  /*3990*/  LDL.LU R20, [R1+0x5c] ;  /* 0x00005c0001147983 */ /* 0x000ee20000300800 */
[----:B------:R-:W-:Y:S01]  /*39a0*/  F2FP.SATFINITE.E5M2.F32.PACK_AB_MERGE_C R28, R29, R28, RZ ;  /* 0x0000001c1d1c723e */ /* 0x000fe200048060ff */
[----:B------:R-:W-:Y:S02]  /*39b0*/  ULDC.64 UR6, c[0x0][0x228] ;  /* 0x00008a0000067ab9 */ /* 0x000fe40000000a00 */
[----:B------:R-:W4:Y:S04]  /*39c0*/  LDL.LU R17, [R1+0x58] ;  /* 0x0000580001117983 */ /* 0x000f280000300800 */
[----:B------:R-:W5:Y:S04]  /*39d0*/  LDL.LU R21, [R1+0x54] ;  /* 0x0000540001157983 */ /* 0x000f680000300800 */
[----:B------:R-:W5:Y:S04]  /*39e0*/  LDL.LU R19, [R1+0x50] ;  /* 0x0000500001137983 */ /* 0x000f680000300800 */
[----:B------:R-:W4:Y:S01]  /*39f0*/  LDL.LU R18, [R1+0x4c] ;  /* 0x00004c0001127983 */ /* 0x000f220000300800 */
[----:B------:R-:W-:-:S02]  /*3a00*/  F2FP.SATFINITE.E5M2.F32.PACK_AB_MERGE_C R30, R31, R30, RZ ;  /* 0x0000001e1f1e723e */ /* 0x000fc400048060ff */
[----:B------:R-:W-:Y:S01]  /*3a10*/  F2FP.SATFINITE.E5M2.F32.PACK_AB_MERGE_C R32, R33, R32, RZ ;  /* 0x000000202120723e */ /* 0x000fe200048060ff */
[----:B------:R-:W5:Y:S01]  /*3a20*/  LDL.LU R10, [R1+0x48] ;  /* 0x00004800010a7983 */ /* 0x000f620000300800 */
[----:B0-----:R-:W-:Y:S01]  /*3a30*/  SHF.R.S32.HI R3, RZ, 0x5, R60 ;  /* 0x00000005ff037819 */ /* 0x001fe2000001143c */
[C---:B------:R-:W-:Y:S01]  /*3a40*/  IMAD.SHL.U32 R2, R60.reuse, 0x40, RZ ;  /* 0x000000403c027824 */ /* 0x040fe200078e00ff */
[----:B------:R-:W-:Y:S01]  /*3a50*/  F2FP.SATFINITE.E5M2.F32.PACK_AB_MERGE_C R34, R35, R34, RZ ;  /* 0x000000222322723e */ /* 0x000fe200048060ff */
[C---:B------:R-:W-:Y:S01]  /*3a60*/  IMAD.SHL.U32 R4, R60.reuse, 0x100, RZ ;  /* 0x000001003c047824 */ /* 0x040fe200078e00ff */
[----:B------:R-:W-:Y:S01]  /*3a70*/  SGXT R3, R3, 0x1 ;  /* 0x000000010303781a */ /* 0x000fe20000000200 */
[----:B------:R-:W-:Y:S01]  /*3a80*/  IMAD.SHL.U32 R0, R60, 0x2, RZ ;  /* 0x000000023c007824 */ /* 0x000fe200078e00ff */
[----:B------:R-:W-:Y:S01]  /*3a90*/  LOP3.LUT R2, R2, 0x40, RZ, 0xc0, !PT ;  /* 0x0000004002027812 */ /* 0x000fe200078ec0ff */
[C---:B------:R-:W-:Y:S01]  /*3aa0*/  IMAD.SHL.U32 R5, R60.reuse, 0x4, RZ ;  /* 0x000000043c057824 */ /* 0x040fe200078e00ff */
[----:B------:R-:W-:Y:S01]  /*3ab0*/  LOP3.LUT R3, R3, 0x1004, RZ, 0xc0, !PT ;  /* 0x0000100403037812 */ /* 0x000fe200078ec0ff */
[----:B------:R-:W-:Y:S01]  /*3ac0*/  IMAD.SHL.U32 R7, R60, 0x8, RZ ;  /* 0x000000083c077824 */ /* 0x000fe200078e00ff */
[----:B------:R-:W-:-:S02]  /*3ad0*/  LOP3.LUT R4, R4, 0x1800, RZ, 0xc0, !PT ;  /* 0x0000180004047812 */ /* 0x000fc400078ec0ff */
[----:B------:R-:W-:Y:S02]  /*3ae0*/  SHF.R.U32.HI R9, RZ, 0x2, R60 ;  /* 0x00000002ff097819 */ /* 0x000fe4000001163c */
[----:B------:R-:W-:Y:S02]  /*3af0*/  LOP3.LUT R6, R5, 0x380, RZ, 0xc0, !PT ;  /* 0x0000038005067812 */ /* 0x000fe400078ec0ff */
[----:B------:R-:W-:Y:S02]  /*3b00*/  LOP3.LUT R2, R2, 0x400, R5, 0xf8, !PT ;  /* 0x0000040002027812 */ /* 0x000fe400078ef805 */
[----:B------:R-:W-:Y:S02]  /*3b10*/  LOP3.LUT R3, R3, 0x1bc, R0, 0x78, !PT ;  /* 0x000001bc03037812 */ /* 0x000fe400078e7800 */
[----:B------:R-:W-:Y:S02]  /*3b20*/  LOP3.LUT R24, R24, 0xffff, RZ, 0xc0, !PT ;  /* 0x0000ffff18187812 */ /* 0x000fe400078ec0ff */
[----:B------:R-:W-:-:S02]  /*3b30*/  LOP3.LUT R26, R26, 0xffff, RZ, 0xc0, !PT ;  /* 0x0000ffff1a1a7812 */ /* 0x000fc400078ec0ff */
[----:B------:R-:W-:Y:S02]  /*3b40*/  LOP3.LUT R32, R32, 0xffff, RZ, 0xc0, !PT ;  /* 0x0000ffff20207812 */ /* 0x000fe400078ec0ff */
[----:B------:R-:W-:Y:S02]  /*3b50*/  LOP3.LUT R34, R34, 0xffff, RZ, 0xc0, !PT ;  /* 0x0000ffff22227812 */ /* 0x000fe400078ec0ff */
[----:B------:R-:W-:Y:S02]  /*3b60*/  LOP3.LUT R13, R28, 0xffff, RZ, 0xc0, !PT ;  /* 0x0000ffff1c0d7812 */ /* 0x000fe400078ec0ff */
[----:B------:R-:W-:Y:S02]  /*3b70*/  LOP3.LUT R15, R30, 0xffff, RZ, 0xc0, !PT ;  /* 0x0000ffff1e0f7812 */ /* 0x000fe400078ec0ff */
[----:B------:R-:W-:Y:S02]  /*3b80*/  LOP3.LUT R4, R4, 0x78, R7, 0xf8, !PT ;  /* 0x0000007804047812 */ /* 0x000fe400078ef807 */
[----:B------:R-:W-:-:S02]  /*3b90*/  LOP3.LUT R9, R6, 0x44, R9, 0xf8, !PT ;  /* 0x0000004406097812 */ /* 0x000fc400078ef809 */
[----:B------:R-:W-:Y:S02]  /*3ba0*/  LOP3.LUT R7, R2, R3, RZ, 0xfc, !PT ;  /* 0x0000000302077212 */ /* 0x000fe400078efcff */
[--C-:B------:R-:W-:Y:S02]  /*3bb0*/  PRMT R3, R32, 0x3340, R1.reuse ;  /* 0x0000334020037816 */ /* 0x100fe40000000001 */
[----:B------:R-:W-:Y:S02]  /*3bc0*/  PRMT R5, R34, 0x3340, R1 ;  /* 0x0000334022057816 */ /* 0x000fe40000000001 */
[----:B------:R-:W-:Y:S02]  /*3bd0*/  PRMT R0, R24, 0x3340, R13 ;  /* 0x0000334018007816 */ /* 0x000fe4000000000d */
[----:B------:R-:W-:Y:S02]  /*3be0*/  PRMT R2, R26, 0x3340, R15 ;  /* 0x000033401a027816 */ /* 0x000fe4000000000f */
[----:B------:R-:W-:-:S02]  /*3bf0*/  LOP3.LUT R12, R4, R9, RZ, 0x3c, !PT ;  /* 0x00000009040c7212 */ /* 0x000fc400078e3cff */
[----:B------:R-:W-:Y:S02]  /*3c00*/  PRMT R9, R0, 0x5410, R3 ;  /* 0x0000541000097816 */ /* 0x000fe40000000003 */
[----:B------:R-:W-:Y:S02]  /*3c10*/  PRMT R11, R2, 0x5410, R5 ;  /* 0x00005410020b7816 */ /* 0x000fe40000000005 */
[----:B------:R-:W-:Y:S02]  /*3c20*/  SHF.R.U32.HI R0, RZ, 0x8, R24 ;  /* 0x00000008ff007819 */ /* 0x000fe40000011618 */
[----:B------:R-:W-:Y:S02]  /*3c30*/  SHF.R.U32.HI R3, RZ, 0x8, R13 ;  /* 0x00000008ff037819 */ /* 0x000fe4000001160d */
[----:B------:R-:W-:Y:S02]  /*3c40*/  SHF.R.U32.HI R5, RZ, 0x8, R32 ;  /* 0x00000008ff057819 */ /* 0x000fe40000011620 */
[----:B------:R-:W-:-:S02]  /*3c50*/  SHF.R.U32.HI R2, RZ, 0x8, R26 ;  /* 0x00000008ff027819 */ /* 0x000fc4000001161a */
[----:B------:R-:W-:Y:S01]  /*3c60*/  SHF.R.U32.HI R4, RZ, 0x8, R15 ;  /* 0x00000008ff047819 */ /* 0x000fe2000001160f */
[----:B------:R-:W-:Y:S01]  /*3c70*/  BAR.SYNC.DEFER_BLOCKING 0x0 ;  /* 0x0000000000007b1d */ /* 0x000fe20000010000 */
[----:B------:R-:W-:Y:S02]  /*3c80*/  SHF.R.U32.HI R6, RZ, 0x8, R34 ;  /* 0x00000008ff067819 */ /* 0x000fe40000011622 */
[----:B------:R-:W-:Y:S02]  /*3c90*/  LOP3.LUT R3, R3, 0xffff, RZ, 0xc0, !PT ;  /* 0x0000ffff03037812 */ /* 0x000fe400078ec0ff */
[----:B------:R-:W-:Y:S02]  /*3ca0*/  LOP3.LUT R0, R0, 0xffff, RZ, 0xc0, !PT ;  /* 0x0000ffff00007812 */ /* 0x000fe400078ec0ff */
[----:B------:R-:W-:Y:S02]  /*3cb0*/  LOP3.LUT R5, R5, 0xffff, RZ, 0xc0, !PT ;  /* 0x0000ffff05057812 */ /* 0x000fe400078ec0ff */
[----:B------:R-:W-:-:S02]  /*3cc0*/  LOP3.LUT R4, R4, 0xffff, RZ, 0xc0, !PT ;  /* 0x0000ffff04047812 */ /* 0x000fc400078ec0ff */
[----:B------:R-:W-:Y:S02]  /*3cd0*/  LOP3.LUT R13, R2, 0xffff, RZ, 0xc0, !PT ;  /* 0x0000ffff020d7812 */ /* 0x000fe400078ec0ff */
[----:B------:R-:W-:Y:S02]  /*3ce0*/  LOP3.LUT R6, R6, 0xffff, RZ, 0xc0, !PT ;  /* 0x0000ffff06067812 */ /* 0x000fe400078ec0ff */
[----:B------:R-:W-:Y:S02]  /*3cf0*/  F2FP.SATFINITE.E5M2.F32.PACK_AB_MERGE_C R36, R37, R36, RZ ;  /* 0x000000242524723e */ /* 0x000fe400048060ff */
[----:B------:R-:W-:Y:S02]  /*3d00*/  PRMT R0, R0, 0x3340, R3 ;  /* 0x0000334000007816 */ /* 0x000fe40000000003 */
[----:B------:R-:W-:Y:S02]  /*3d10*/  PRMT R5, R5, 0x3340, R8 ;  /* 0x0000334005057816 */ /* 0x000fe40000000008 */
[----:B------:R-:W-:-:S02]  /*3d20*/  F2FP.SATFINITE.E5M2.F32.PACK_AB_MERGE_C R38, R39, R38, RZ ;  /* 0x000000262726723e */ /* 0x000fc400048060ff */
[----:B------:R-:W-:Y:S02]  /*3d30*/  PRMT R4, R13, 0x3340, R4 ;  /* 0x000033400d047816 */ /* 0x000fe40000000004 */
[----:B------:R-:W-:Y:S02]  /*3d40*/  PRMT R3, R6, 0x3340, R1 ;  /* 0x0000334006037816 */ /* 0x000fe40000000001 */
[----:B------:R-:W-:Y:S02]  /*3d50*/  LOP3.LUT R36, R36, 0xffff, RZ, 0xc0, !PT ;  /* 0x0000ffff24247812 */ /* 0x000fe400078ec0ff */
[----:B------:R-:W-:Y:S02]  /*3d60*/  PRMT R5, R0, 0x5410, R5 ;  /* 0x0000541000057816 */ /* 0x000fe40000000005 */
[----:B------:R-:W-:Y:S02]  /*3d70*/  LOP3.LUT R38, R38, 0xffff, RZ, 0xc0, !PT ;  /* 0x0000ffff26267812 */ /* 0x000fe400078ec0ff */
[----:B------:R-:W-:-:S02]  /*3d80*/  PRMT R3, R4, 0x5410, R3 ;  /* 0x0000541004037816 */ /* 0x000fc40000000003 */
[--C-:B------:R-:W-:Y:S02]  /*3d90*/  PRMT R2, R9, 0x4210, R36.reuse ;  /* 0x0000421009027816 */ /* 0x100fe40000000024 */
[----:B------:R-:W-:Y:S02]  /*3da0*/  PRMT R36, R5, 0x5210, R36 ;  /* 0x0000521005247816 */ /* 0x000fe40000000024 */
[----:B------:R-:W-:Y:S01]  /*3db0*/  PRMT R5, R3, 0x5210, R38 ;  /* 0x0000521003057816 */ /* 0x000fe20000000026 */
[----:B------:R0:W-:Y:S01]  /*3dc0*/  STS [R7+UR8], R2 ;  /* 0x0000000207007988 */ /* 0x0001e20008000808 */
[C---:B--2---:R-:W-:Y:S01]  /*3dd0*/  IMAD R0, R22.reuse, UR4, RZ ;  /* 0x0000000416007c24 */ /* 0x044fe2000f8e02ff */
[----:B------:R-:W-:Y:S01]  /*3de0*/  ISETP.GE.AND P0, PT, R22, UR6, PT ;  /* 0x0000000616007c0c */ /* 0x000fe2000bf06270 */
[----:B------:R-:W-:Y:S01]  /*3df0*/  ULDC UR6, c[0x0][0x248] ;  /* 0x0000920000067ab9 */ /* 0x000fe20000000800 */
[----:B------:R-:W-:Y:S02]  /*3e00*/  ULDC.64 UR4, c[0x0][0x220] ;  /* 0x0000880000047ab9 */ /* 0x000fe40000000a00 */
[----:B------:R-:W-:Y:S01]  /*3e10*/  IADD3 R25, P2, R0, UR4, RZ ;  /* 0x0000000400197c10 */ /* 0x000fe2000ff5e0ff */
[C---:B---3--:R-:W-:Y:S01]  /*3e20*/  IMAD R3, R20.reuse, UR6, RZ ;  /* 0x0000000614037c24 */ /* 0x048fe2000f8e02ff */
[----:B------:R-:W-:-:S02]  /*3e30*/  ISETP.LT.AND P1, PT, R20, UR7, !P0 ;  /* 0x0000000714007c0c */ /* 0x000fc4000c721270 */
[----:B------:R-:W2:Y:S01]  /*3e40*/  LDL.LU R20, [R1+0x44] ;  /* 0x0000440001147983 */ /* 0x000ea20000300800 */
[----:B------:R-:W-:Y:S02]  /*3e50*/  LEA.HI.X.SX32 R27, R0, UR5, 0x1, P2 ;  /* 0x00000005001b7c11 */ /* 0x000fe400090f0eff */
[----:B0-----:R-:W-:-:S04]  /*3e60*/  IADD3 R2, P2, R3, R25, RZ ;  /* 0x0000001903027210 */ /* 0x001fc80007f5e0ff */
[----:B------:R-:W-:Y:S02]  /*3e70*/  LEA.HI.X.SX32 R3, R3, R27, 0x1, P2 ;  /* 0x0000001b03037211 */ /* 0x000fe400010f0eff */
[C---:B----4-:R-:W-:Y:S01]  /*3e80*/  ISETP.LT.AND P2, PT, R18.reuse, UR7, !P0 ;  /* 0x0000000712007c0c */ /* 0x050fe2000c741270 */
[----:B------:R-:W-:Y:S02]  /*3e90*/  IMAD R9, R18, UR6, RZ ;  /* 0x0000000612097c24 */ /* 0x000fe4000f8e02ff */
[----:B------:R-:W3:Y:S01]  /*3ea0*/  LDL.LU R18, [R1+0x40] ;  /* 0x0000400001127983 */ /* 0x000ee20000300800 */
[----:B------:R-:W-:Y:S02]  /*3eb0*/  PRMT R11, R11, 0x4210, R38 ;  /* 0x000042100b0b7816 */ /* 0x000fe40000000026 */
[----:B------:R-:W-:Y:S01]  /*3ec0*/  LOP3.LUT R4, R7, 0x40, RZ, 0x3c, !PT ;  /* 0x0000004007047812 */ /* 0x000fe200078e3cff */
[----:B------:R-:W-:Y:S04]  /*3ed0*/  STS [R7+UR8+0x200], R36 ;  /* 0x0002002407007988 */ /* 0x000fe80008000808 */
[----:B------:R-:W-:Y:S04]  /*3ee0*/  STS [R4+UR8+0x800], R11 ;  /* 0x0008000b04007988 */ /* 0x000fe80008000808 */
[----:B------:R0:W-:Y:S01]  /*3ef0*/  STS [R4+UR8+0xa00], R5 ;  /* 0x000a000504007988 */ /* 0x0001e20008000808 */
[----:B------:R-:W-:Y:S01]  /*3f00*/  BAR.SYNC.DEFER_BLOCKING 0x0 ;  /* 0x0000000000007b1d */ /* 0x000fe20000010000 */
[----:B------:R-:W-:-:S02]  /*3f10*/  LOP3.LUT R14, R12, 0x4, RZ, 0x3c, !PT ;  /* 0x000000040c0e7812 */ /* 0x000fc400078e3cff */
[----:B------:R-:W-:Y:S01]  /*3f20*/  ISETP.LT.AND P5, PT, R17, UR7, !P0 ;  /* 0x0000000711007c0c */ /* 0x000fe2000c7a1270 */
[C---:B-----5:R-:W-:Y:S01]  /*3f30*/  IMAD R0, R21.reuse, UR6, RZ ;  /* 0x0000000615007c24 */ /* 0x060fe2000f8e02ff */
[----:B------:R-:W-:Y:S01]  /*3f40*/  ISETP.LT.AND P4, PT, R21, UR7, !P0 ;  /* 0x0000000715007c0c */ /* 0x000fe2000c781270 */
[----:B------:R-:W-:Y:S01]  /*3f50*/  IMAD R8, R19, UR6, RZ ;  /* 0x0000000613087c24 */ /* 0x000fe2000f8e02ff */
[----:B------:R-:W4:Y:S04]  /*3f60*/  LDL.LU R42, [R1+0x3c] ;  /* 0x00003c00012a7983 */ /* 0x000f280000300800 */
[----:B------:R-:W1:Y:S04]  /*3f70*/  LDS R13, [R12+UR8] ;  /* 0x000000080c0d7984 */ /* 0x000e680008000800 */
[----:B------:R-:W5:Y:S01]  /*3f80*/  LDS R16, [R14+UR8] ;  /* 0x000000080e107984 */ /* 0x000f620008000800 */
[----:B0-----:R-:W-:Y:S01]  /*3f90*/  IMAD R5, R17, UR6, RZ ;  /* 0x0000000611057c24 */ /* 0x001fe2000f8e02ff */
[----:B------:R-:W-:-:S02]  /*3fa0*/  IADD3 R6, P6, R0, R25, RZ ;  /* 0x0000001900067210 */ /* 0x000fc40007fde0ff */
[----:B------:R-:W4:Y:S02]  /*3fb0*/  LDL.LU R41, [R1+0x38] ;  /* 0x0000380001297983 */ /* 0x000f240000300800 */
[C---:B------:R-:W-:Y:S02]  /*3fc0*/  IADD3 R4, P3, R5.reuse, R25, RZ ;  /* 0x0000001905047210 */ /* 0x040fe40007f7e0ff */
[-C--:B------:R-:W-:Y:S01]  /*3fd0*/  LEA.HI.X.SX32 R7, R0, R27.reuse, 0x1, P6 ;  /* 0x0000001b00077211 */ /* 0x080fe200030f0eff */
[----:B------:R-:W4:Y:S01]  /*3fe0*/  LDL.LU R40, [R1+0x34] ;  /* 0x0000340001287983 */ /* 0x000f220000300800 */
[----:B------:R-:W-:Y:S02]  /*3ff0*/  LEA.HI.X.SX32 R5, R5, R27, 0x1, P3 ;  /* 0x0000001b05057211 */ /* 0x000fe400018f0eff */
[----:B------:R-:W-:Y:S01]  /*4000*/  ISETP.LT.AND P3, PT, R19, UR7, !P0 ;  /* 0x0000000713007c0c */ /* 0x000fe2000c761270 */
[----:B------:R-:W0:Y:S01]  /*4010*/  LDS R15, [R12+UR8+0x400] ;  /* 0x000400080c0f7984 */ /* 0x000e220008000800 */
[----:B-1----:R-:W-:-:S02]  /*4020*/  PRMT R11, R13, 0x7770, RZ ;  /* 0x000077700d0b7816 */ /* 0x002fc400000000ff */
[----:B-----5:R-:W-:-:S03]  /*4030*/  PRMT R17, R16, 0x7770, RZ ;  /* 0x0000777010117816 */ /* 0x020fc600000000ff */
[----:B------:R1:W-:Y:S04]  /*4040*/  @P1 STG.E.U8 desc[UR12][R2.64], R11 ;  /* 0x0000000b02001986 */ /* 0x0003e8000c10110c */
[----:B------:R5:W-:Y:S01]  /*4050*/  @P5 STG.E.U8 desc[UR12][R4.64], R17 ;  /* 0x0000001104005986 */ /* 0x000be2000c10110c */
[----:B------:R-:W-:Y:S02]  /*4060*/  PRMT R19, R16, 0x7771, RZ ;  /* 0x0000777110137816 */ /* 0x000fe400000000ff */
[C---:B------:R-:W-:Y:S01]  /*4070*/  PRMT R21, R13.reuse, 0x7772, RZ ;  /* 0x000077720d157816 */ /* 0x040fe200000000ff */
[----:B------:R0:W4:Y:S01]  /*4080*/  LDS R17, [R14+UR8+0x400] ;  /* 0x000400080e117984 */ /* 0x0001220008000800 */
[----:B-1----:R-:W-:Y:S02]  /*4090*/  IADD3 R2, P5, R8, R25, RZ ;  /* 0x0000001908027210 */ /* 0x002fe40007fbe0ff */
[----:B------:R-:W-:-:S02]  /*40a0*/  PRMT R11, R13, 0x7771, RZ ;  /* 0x000077710d0b7816 */ /* 0x000fc400000000ff */
[C---:B-----5:R-:W-:Y:S01]  /*40b0*/  IADD3 R4, P6, R9.reuse, R25, RZ ;  /* 0x0000001909047210 */ /* 0x060fe20007fde0ff */
[----:B0-----:R-:W5:Y:S01]  /*40c0*/  LDL.LU R14, [R1+0x30] ;  /* 0x00003000010e7983 */ /* 0x001f620000300800 */
[-C--:B------:R-:W-:Y:S02]  /*40d0*/  LEA.HI.X.SX32 R3, R8, R27.reuse, 0x1, P5 ;  /* 0x0000001b08037211 */ /* 0x080fe400028f0eff */
[----:B------:R-:W-:Y:S01]  /*40e0*/  LEA.HI.X.SX32 R5, R9, R27, 0x1, P6 ;  /* 0x0000001b09057211 */ /* 0x000fe200030f0eff */
[----:B------:R0:W-:Y:S01]  /*40f0*/  @P4 STG.E.U8 desc[UR12][R6.64], R11 ;  /* 0x0000000b06004986 */ /* 0x0001e2000c10110c */
[----:B------:R-:W-:-:S03]  /*4100*/  ISETP.LT.AND P1, PT, R10, UR7, !P0 ;  /* 0x000000070a007c0c */ /* 0x000fc6000c721270 */
[----:B------:R1:W-:Y:S01]  /*4110*/  @P3 STG.E.U8 desc[UR12][R2.64], R19 ;  /* 0x0000001302003986 */ /* 0x0003e2000c10110c */
[----:B------:R-:W-:-:S03]  /*4120*/  IMAD R10, R10, UR6, RZ ;  /* 0x000000060a0a7c24 */ /* 0x000fc6000f8e02ff */
[----:B------:R4:W-:Y:S04]  /*4130*/  @P2 STG.E.U8 desc[UR12][R4.64], R21 ;  /* 0x0000001504002986 */ /* 0x0009e8000c10110c */
[----:B------:R-:W5:Y:S04]  /*4140*/  LDL.LU R12, [R1+0x2c] ;  /* 0x00002c00010c7983 */ /* 0x000f680000300800 */
[----:B------:R-:W5:Y:S01]  /*4150*/  LDL.LU R22, [R1+0x28] ;  /* 0x0000280001167983 */ /* 0x000f620000300800 */
[----:B------:R-:W-:-:S04]  /*4160*/  IADD3 R8, P4, R10, R25, RZ ;  /* 0x000000190a087210 */ /* 0x000fc80007f9e0ff */
[----:B------:R-:W-:Y:S02]  /*4170*/  LEA.HI.X.SX32 R9, R10, R27, 0x1, P4 ;  /* 0x0000001b0a097211 */ /* 0x000fe400020f0eff */
[C---:B--2---:R-:W-:Y:S01]  /*4180*/  ISETP.LT.AND P2, PT, R20.reuse, UR7, !P0 ;  /* 0x0000000714007c0c */ /* 0x044fe2000c741270 */
[----:B------:R-:W-:Y:S02]  /*4190*/  IMAD R0, R20, UR6, RZ ;  /* 0x0000000614007c24 */ /* 0x000fe4000f8e02ff */
[----:B------:R-:W2:Y:S01]  /*41a0*/  LDL.LU R20, [R1+0x24] ;  /* 0x0000240001147983 */ /* 0x000ea20000300800 */
[C---:B---3--:R-:W-:Y:S01]  /*41b0*/  ISETP.LT.AND P4, PT, R18.reuse, UR7, !P0 ;  /* 0x0000000712007c0c */ /* 0x048fe2000c781270 */
[----:B------:R-:W-:Y:S02]  /*41c0*/  IMAD R10, R18, UR6, RZ ;  /* 0x00000006120a7c24 */ /* 0x000fe4000f8e02ff */
[----:B------:R-:W3:Y:S01]  /*41d0*/  LDL.LU R18, [R1+0x20] ;  /* 0x0000200001127983 */ /* 0x000ee20000300800 */
[----:B------:R-:W-:-:S02]  /*41e0*/  PRMT R23, R16, 0x7772, RZ ;  /* 0x0000777210177816 */ /* 0x000fc400000000ff */
[C---:B0-----:R-:W-:Y:S02]  /*41f0*/  IADD3 R6, P6, R0.reuse, R25, RZ ;  /* 0x0000001900067210 */ /* 0x041fe40007fde0ff */
[----:B------:R-:W-:Y:S01]  /*4200*/  PRMT R13, R13, 0x7773, RZ ;  /* 0x000077730d0d7816 */ /* 0x000fe200000000ff */
[----:B------:R0:W-:Y:S01]  /*4210*/  @P1 STG.E.U8 desc[UR12][R8.64], R23 ;  /* 0x0000001708001986 */ /* 0x0001e2000c10110c */
[----:B------:R-:W-:Y:S02]  /*4220*/  LEA.HI.X.SX32 R7, R0, R27, 0x1, P6 ;  /* 0x0000001b00077211 */ /* 0x000fe400030f0eff */
[----:B-1----:R-:W-:-:S03]  /*4230*/  IADD3 R2, P5, R10, R25, RZ ;  /* 0x000000190a027210 */ /* 0x002fc60007fbe0ff */
[----:B------:R-:W-:Y:S01]  /*4240*/  @P2 STG.E.U8 desc[UR12][R6.64], R13 ;  /* 0x0000000d06002986 */ /* 0x000fe2000c10110c */
[----:B------:R-:W-:Y:S01]  /*4250*/  LEA.HI.X.SX32 R3, R10, R27, 0x1, P5 ;  /* 0x0000001b0a037211 */ /* 0x000fe200028f0eff */
[C---:B----4-:R-:W-:Y:S01]  /*4260*/  IMAD R11, R42.reuse, UR6, RZ ;  /* 0x000000062a0b7c24 */ /* 0x050fe2000f8e02ff */
[----:B------:R-:W-:-:S04]  /*4270*/  ISETP.LT.AND P3, PT, R42, UR7, !P0 ;  /* 0x000000072a007c0c */ /* 0x000fc8000c761270 */
[C---:B------:R-:W-:Y:S02]  /*4280*/  IADD3 R4, P6, R11.reuse, R25, RZ ;  /* 0x000000190b047210 */ /* 0x040fe40007fde0ff */
[----:B------:R-:W-:Y:S02]  /*4290*/  PRMT R19, R16, 0x7773, RZ ;  /* 0x0000777310137816 */ /* 0x000fe400000000ff */
[----:B------:R-:W-:Y:S02]  /*42a0*/  LEA.HI.X.SX32 R5, R11, R27, 0x1, P6 ;  /* 0x0000001b0b057211 */ /* 0x000fe400030f0eff */
[----:B------:R-:W-:Y:S02]  /*42b0*/  PRMT R21, R15, 0x7770, RZ ;  /* 0x000077700f157816 */ /* 0x000fe400000000ff */
[----:B0-----:R-:W-:Y:S01]  /*42c0*/  PRMT R23, R17, 0x7770, RZ ;  /* 0x0000777011177816 */ /* 0x001fe200000000ff */
[C---:B------:R-:W-:Y:S01]  /*42d0*/  IMAD R0, R41.reuse, UR6, RZ ;  /* 0x0000000629007c24 */ /* 0x040fe2000f8e02ff */
[----:B------:R-:W-:-:S04]  /*42e0*/  ISETP.LT.AND P1, PT, R41, UR7, !P0 ;  /* 0x0000000729007c0c */ /* 0x000fc8000c721270 */
[C---:B------:R-:W-:Y:S01]  /*42f0*/  IADD3 R8, P2, R0.reuse, R25, RZ ;  /* 0x0000001900087210 */ /* 0x040fe20007f5e0ff */
[----:B------:R0:W-:Y:S03]  /*4300*/  @P4 STG.E.U8 desc[UR12][R2.64], R19 ;  /* 0x0000001302004986 */ /* 0x0001e6000c10110c */
[----:B------:R-:W-:Y:S01]  /*4310*/  LEA.HI.X.SX32 R9, R0, R27, 0x1, P2 ;  /* 0x0000001b00097211 */ /* 0x000fe200010f0eff */
[----:B------:R1:W-:Y:S01]  /*4320*/  @P3 STG.E.U8 desc[UR12][R4.64], R21 ;  /* 0x0000001504003986 */ /* 0x0003e2000c10110c */
[----:B------:R-:W-:-:S03]  /*4330*/  IMAD R0, R40, UR6, RZ ;  /* 0x0000000628007c24 */ /* 0x000fc6000f8e02ff */
[----:B------:R4:W-:Y:S01]  /*4340*/  @P1 STG.E.U8 desc[UR12][R8.64], R23 ;  /* 0x0000001708001986 */ /* 0x0009e2000c10110c */
[----:B------:R-:W-:Y:S02]  /*4350*/  ISETP.LT.AND P5, PT, R40, UR7, !P0 ;  /* 0x0000000728007c0c */ /* 0x000fe4000c7a1270 */
[----:B0-----:R-:W-:-:S04]  /*4360*/  IADD3 R2, P6, R0, R25, RZ ;  /* 0x0000001900027210 */ /* 0x001fc80007fde0ff */
[----:B------:R-:W-:Y:S02]  /*4370*/  LEA.HI.X.SX32 R3, R0, R27, 0x1, P6 ;  /* 0x0000001b00037211 */ /* 0x000fe400030f0eff */
[----:B------:R-:W-:Y:S02]  /*4380*/  PRMT R19, R15, 0x7771, RZ ;  /* 0x000077710f137816 */ /* 0x000fe400000000ff */
[----:B-1----:R-:W-:Y:S02]  /*4390*/  PRMT R21, R17, 0x7771, RZ ;  /* 0x0000777111157816 */ /* 0x002fe400000000ff */
[C---:B----4-:R-:W-:Y:S01]  /*43a0*/  PRMT R23, R15.reuse, 0x7772, RZ ;  /* 0x000077720f177816 */ /* 0x050fe200000000ff */
[----:B------:R0:W-:Y:S01]  /*43b0*/  @P5 STG.E.U8 desc[UR12][R2.64], R19 ;  /* 0x0000001302005986 */ /* 0x0001e2000c10110c */
[----:B------:R-:W-:Y:S01]  /*43c0*/  PRMT R15, R15, 0x7773, RZ ;  /* 0x000077730f0f7816 */ /* 0x000fe200000000ff */
[----:B-----5:R-:W-:-:S05]  /*43d0*/  IMAD R7, R14, UR6, RZ ;  /* 0x000000060e077c24 */ /* 0x020fca000f8e02ff */
[----:B------:R-:W-:-:S04]  /*43e0*/  IADD3 R4, P1, R7, R25, RZ ;  /* 0x0000001907047210 */ /* 0x000fc80007f3e0ff */
[----:B------:R-:W-:Y:S01]  /*43f0*/  LEA.HI.X.SX32 R5, R7, R27, 0x1, P1 ;  /* 0x0000001b07057211 */ /* 0x000fe200008f0eff */
[C---:B------:R-:W-:Y:S01]  /*4400*/  IMAD R11, R12.reuse, UR6, RZ ;  /* 0x000000060c0b7c24 */ /* 0x040fe2000f8e02ff */
[----:B------:R-:W-:-:S04]  /*4410*/  ISETP.LT.AND P3, PT, R12, UR7, !P0 ;  /* 0x000000070c007c0c */ /* 0x000fc8000c761270 */
[C---:B------:R-:W-:Y:S01]  /*4420*/  IADD3 R6, P2, R11.reuse, R25, RZ ;  /* 0x000000190b067210 */ /* 0x040fe20007f5e0ff */
[----:B------:R-:W-:Y:S01]  /*4430*/  IMAD R12, R22, UR6, RZ ;  /* 0x00000006160c7c24 */ /* 0x000fe2000f8e02ff */
[----:B------:R-:W-:Y:S02]  /*4440*/  ISETP.LT.AND P4, PT, R14, UR7, !P0 ;  /* 0x000000070e007c0c */ /* 0x000fe4000c781270 */
[----:B------:R-:W-:Y:S02]  /*4450*/  LEA.HI.X.SX32 R7, R11, R27, 0x1, P2 ;  /* 0x0000001b0b077211 */ /* 0x000fe400010f0eff */
[----:B------:R-:W-:Y:S02]  /*4460*/  ISETP.LT.AND P2, PT, R22, UR7, !P0 ;  /* 0x0000000716007c0c */ /* 0x000fe4000c741270 */
[----:B------:R-:W-:-:S04]  /*4470*/  IADD3 R8, P6, R12, R25, RZ ;  /* 0x000000190c087210 */ /* 0x000fc80007fde0ff */
[----:B------:R-:W-:-:S03]  /*4480*/  LEA.HI.X.SX32 R9, R12, R27, 0x1, P6 ;  /* 0x0000001b0c097211 */ /* 0x000fc600030f0eff */
[----:B------:R0:W-:Y:S04]  /*4490*/  @P4 STG.E.U8 desc[UR12][R4.64], R21 ;  /* 0x0000001504004986 */ /* 0x0001e8000c10110c */
[----:B------:R0:W-:Y:S01]  /*44a0*/  @P3 STG.E.U8 desc[UR12][R6.64], R23 ;  /* 0x0000001706003986 */ /* 0x0001e2000c10110c */
[----:B--2---:R-:W-:-:S05]  /*44b0*/  IMAD R13, R20, UR6, RZ ;  /* 0x00000006140d7c24 */ /* 0x004fca000f8e02ff */
[----:B------:R-:W-:-:S04]  /*44c0*/  IADD3 R10, P1, R13, R25, RZ ;  /* 0x000000190d0a7210 */ /* 0x000fc80007f3e0ff */
[----:B------:R-:W-:Y:S02]  /*44d0*/  LEA.HI.X.SX32 R11, R13, R27, 0x1, P1 ;  /* 0x0000001b0d0b7211 */ /* 0x000fe400008f0eff */
[----:B------:R-:W-:Y:S01]  /*44e0*/  ISETP.LT.AND P1, PT, R20, UR7, !P0 ;  /* 0x0000000714007c0c */ /* 0x000fe2000c721270 */
[C---:B---3--:R-:W-:Y:S01]  /*44f0*/  IMAD R14, R18.reuse, UR6, RZ ;  /* 0x00000006120e7c24 */ /* 0x048fe2000f8e02ff */
[----:B------:R-:W-:-:S04]  /*4500*/  ISETP.LT.AND P0, PT, R18, UR7, !P0 ;  /* 0x0000000712007c0c */ /* 0x000fc8000c701270 */
[----:B------:R-:W-:Y:S02]  /*4510*/  IADD3 R12, P6, R14, R25, RZ ;  /* 0x000000190e0c7210 */ /* 0x000fe40007fde0ff */
[----:B------:R-:W-:-:S05]  /*4520*/  PRMT R25, R17, 0x7772, RZ ;  /* 0x0000777211197816 */ /* 0x000fca00000000ff */
[----:B------:R0:W-:Y:S01]  /*4530*/  @P2 STG.E.U8 desc[UR12][R8.64], R25 ;  /* 0x0000001908002986 */ /* 0x0001e2000c10110c */
[----:B------:R-:W-:-:S03]  /*4540*/  LEA.HI.X.SX32 R13, R14, R27, 0x1, P6 ;  /* 0x0000001b0e0d7211 */ /* 0x000fc600030f0eff */
[----:B------:R0:W-:Y:S01]  /*4550*/  @P1 STG.E.U8 desc[UR12][R10.64], R15 ;  /* 0x0000000f0a001986 */ /* 0x0001e2000c10110c */
[----:B------:R-:W-:Y:S01]  /*4560*/  PRMT R17, R17, 0x7773, RZ ;  /* 0x0000777311117816 */ /* 0x000fe200000000ff */
[----:B------:R-:W-:Y:S06]  /*4570*/  @!P0 EXIT ;  /* 0x000000000000894d */ /* 0x000fec0003800000 */
[----:B------:R-:W-:Y:S01]  /*4580*/  STG.E.U8 desc[UR12][R12.64], R17 ;  /* 0x000000110c007986 */ /* 0x000fe2000c10110c */
[----:B------:R-:W-:Y:S05]  /*4590*/  EXIT ;  /* 0x000000000000794d */ /* 0x000fea0003800000 */
.L_x_2:
[----:B------:R-:W-:-:S00]  /*45a0*/  BRA `(.L_x_2) ;  /* 0xfffffffc00fc7947 */ /* 0x000fc0000383ffff */
[----:B------:R-:W-:-:S00]  /*45b0*/  NOP ;  /* 0x0000000000007918 */ /* 0x000fc00000000000 */
        /* <DEDUP_REMOVED lines=12> */
.L_x_3:


//--------------------- .nv.shared.matmul_kernel  --------------------------
	.section	.nv.shared.matmul_kernel,"aw",@nobits
	.sectionflags	@""
	.align	16
	.zero		1024


//--------------------- .nv.shared.reserved.0     --------------------------
	.section	.nv.shared.reserved.0,"aw",@nobits
	.weak		__nv_reservedSMEM_offset_0_alias
	.size		__nv_reservedSMEM_offset_0_alias, 0, 0
	.other		__nv_reservedSMEM_offset_0_alias,@"STO_CUDA_RESERVED_SHARED STV_DEFAULT"
__nv_reservedSMEM_offset_0_alias:
	.zero		0


//--------------------- .nv.constant0.matmul_kernel --------------------------
	.section	.nv.constant0.matmul_kernel,"a",@progbits
	.sectionflags	@""
	.align	4
.nv.constant0.matmul_kernel:
	.zero		608


//--------------------- SYMBOLS --------------------------

	.type		.nv.reservedSmem.offset0,@object
	.size		.nv.reservedSmem.offset0,0x4
